//
// Generated by NVIDIA NVVM Compiler
//
// Compiler Build ID: CL-36424714
// Cuda compilation tools, release 13.0, V13.0.88
// Based on NVVM 20.0.0
//

.version 9.0
.target sm_100
.address_size 64

	// .globl	_Z19convolution2D_basicPfS_ii
.const .align 4 .b8 d_Filter[36];
// _ZZ29convolution2D_tiled_with_haloPfS_iiE4tile has been demoted
// _ZZ31convolution2D_tiled_cached_haloPfS_iiE4tile has been demoted

.visible .entry _Z19convolution2D_basicPfS_ii(
	.param .u64 .ptr .align 1 _Z19convolution2D_basicPfS_ii_param_0,
	.param .u64 .ptr .align 1 _Z19convolution2D_basicPfS_ii_param_1,
	.param .u32 _Z19convolution2D_basicPfS_ii_param_2,
	.param .u32 _Z19convolution2D_basicPfS_ii_param_3
)
{
	.reg .pred 	%p<31>;
	.reg .b32 	%r<23>;
	.reg .b32 	%f<47>;
	.reg .b64 	%rd<26>;

	ld.param.u64 	%rd7, [_Z19convolution2D_basicPfS_ii_param_0];
	ld.param.u64 	%rd6, [_Z19convolution2D_basicPfS_ii_param_1];
	ld.param.u32 	%r7, [_Z19convolution2D_basicPfS_ii_param_2];
	ld.param.u32 	%r9, [_Z19convolution2D_basicPfS_ii_param_3];
	cvta.to.global.u64 	%rd1, %rd7;
	mov.u32 	%r10, %ctaid.x;
	mov.u32 	%r11, %ntid.x;
	mov.u32 	%r12, %tid.x;
	mad.lo.s32 	%r1, %r10, %r11, %r12;
	mov.u32 	%r13, %ctaid.y;
	mov.u32 	%r14, %ntid.y;
	mov.u32 	%r15, %tid.y;
	mad.lo.s32 	%r16, %r13, %r14, %r15;
	setp.ge.s32 	%p3, %r1, %r7;
	setp.ge.s32 	%p4, %r16, %r9;
	or.pred  	%p5, %p3, %p4;
	@%p5 bra 	$L__BB0_20;
	setp.eq.s32 	%p6, %r16, 0;
	add.s32 	%r17, %r16, -1;
	mul.lo.s32 	%r3, %r17, %r7;
	setp.lt.s32 	%p7, %r1, 1;
	cvt.s64.s32 	%rd8, %r3;
	cvt.s64.s32 	%rd2, %r1;
	add.s64 	%rd9, %rd2, %rd8;
	shl.b64 	%rd10, %rd9, 2;
	add.s64 	%rd3, %rd1, %rd10;
	mov.f32 	%f39, 0f00000000;
	or.pred  	%p8, %p7, %p6;
	@%p8 bra 	$L__BB0_3;
	ld.global.f32 	%f20, [%rd3+-4];
	ld.const.f32 	%f21, [d_Filter];
	fma.rn.f32 	%f39, %f20, %f21, 0f00000000;
$L__BB0_3:
	setp.eq.s32 	%p9, %r16, 0;
	setp.lt.s32 	%p10, %r1, 0;
	or.pred  	%p11, %p10, %p9;
	@%p11 bra 	$L__BB0_5;
	add.s32 	%r18, %r1, %r3;
	mul.wide.s32 	%rd11, %r18, 4;
	add.s64 	%rd12, %rd1, %rd11;
	ld.global.f32 	%f22, [%rd12];
	ld.const.f32 	%f23, [d_Filter+4];
	fma.rn.f32 	%f39, %f22, %f23, %f39;
$L__BB0_5:
	setp.eq.s32 	%p12, %r16, 0;
	add.s32 	%r19, %r1, 1;
	setp.gt.s32 	%p13, %r1, -2;
	setp.lt.s32 	%p14, %r19, %r7;
	and.pred  	%p1, %p13, %p14;
	not.pred 	%p15, %p1;
	or.pred  	%p16, %p15, %p12;
	@%p16 bra 	$L__BB0_7;
	ld.global.f32 	%f24, [%rd3+4];
	ld.const.f32 	%f25, [d_Filter+8];
	fma.rn.f32 	%f39, %f24, %f25, %f39;
$L__BB0_7:
	setp.gt.s32 	%p17, %r1, 0;
	mul.lo.s32 	%r4, %r16, %r7;
	setp.le.s32 	%p18, %r1, %r7;
	and.pred  	%p2, %p17, %p18;
	cvt.s64.s32 	%rd13, %r4;
	add.s64 	%rd14, %rd2, %rd13;
	shl.b64 	%rd15, %rd14, 2;
	add.s64 	%rd4, %rd1, %rd15;
	not.pred 	%p19, %p2;
	@%p19 bra 	$L__BB0_9;
	ld.global.f32 	%f26, [%rd4+-4];
	ld.const.f32 	%f27, [d_Filter+12];
	fma.rn.f32 	%f39, %f26, %f27, %f39;
$L__BB0_9:
	setp.lt.s32 	%p20, %r1, 0;
	@%p20 bra 	$L__BB0_11;
	add.s32 	%r20, %r1, %r4;
	mul.wide.s32 	%rd16, %r20, 4;
	add.s64 	%rd17, %rd1, %rd16;
	ld.global.f32 	%f28, [%rd17];
	ld.const.f32 	%f29, [d_Filter+16];
	fma.rn.f32 	%f39, %f28, %f29, %f39;
$L__BB0_11:
	@%p15 bra 	$L__BB0_13;
	ld.global.f32 	%f30, [%rd4+4];
	ld.const.f32 	%f31, [d_Filter+20];
	fma.rn.f32 	%f39, %f30, %f31, %f39;
$L__BB0_13:
	add.s32 	%r5, %r16, 1;
	setp.ge.u32 	%p22, %r5, %r9;
	add.s32 	%r6, %r4, %r7;
	cvt.s64.s32 	%rd18, %r6;
	add.s64 	%rd19, %rd2, %rd18;
	shl.b64 	%rd20, %rd19, 2;
	add.s64 	%rd5, %rd1, %rd20;
	or.pred  	%p24, %p19, %p22;
	@%p24 bra 	$L__BB0_15;
	ld.global.f32 	%f32, [%rd5+-4];
	ld.const.f32 	%f33, [d_Filter+24];
	fma.rn.f32 	%f39, %f32, %f33, %f39;
$L__BB0_15:
	setp.ge.u32 	%p25, %r5, %r9;
	setp.lt.s32 	%p26, %r1, 0;
	or.pred  	%p27, %p26, %p25;
	@%p27 bra 	$L__BB0_17;
	add.s32 	%r21, %r1, %r6;
	mul.wide.s32 	%rd21, %r21, 4;
	add.s64 	%rd22, %rd1, %rd21;
	ld.global.f32 	%f34, [%rd22];
	ld.const.f32 	%f35, [d_Filter+28];
	fma.rn.f32 	%f39, %f34, %f35, %f39;
$L__BB0_17:
	setp.ge.u32 	%p28, %r5, %r9;
	or.pred  	%p30, %p15, %p28;
	@%p30 bra 	$L__BB0_19;
	ld.global.f32 	%f36, [%rd5+4];
	ld.const.f32 	%f37, [d_Filter+32];
	fma.rn.f32 	%f39, %f36, %f37, %f39;
$L__BB0_19:
	add.s32 	%r22, %r4, %r1;
	cvta.to.global.u64 	%rd23, %rd6;
	mul.wide.s32 	%rd24, %r22, 4;
	add.s64 	%rd25, %rd23, %rd24;
	st.global.f32 	[%rd25], %f39;
$L__BB0_20:
	ret;

}
	// .globl	_Z29convolution2D_tiled_with_haloPfS_ii
.visible .entry _Z29convolution2D_tiled_with_haloPfS_ii(
	.param .u64 .ptr .align 1 _Z29convolution2D_tiled_with_haloPfS_ii_param_0,
	.param .u64 .ptr .align 1 _Z29convolution2D_tiled_with_haloPfS_ii_param_1,
	.param .u32 _Z29convolution2D_tiled_with_haloPfS_ii_param_2,
	.param .u32 _Z29convolution2D_tiled_with_haloPfS_ii_param_3
)
{
	.reg .pred 	%p<38>;
	.reg .b32 	%r<37>;
	.reg .b32 	%f<32>;
	.reg .b64 	%rd<25>;
	// demoted variable
	.shared .align 4 .b8 _ZZ29convolution2D_tiled_with_haloPfS_iiE4tile[144];
	ld.param.u64 	%rd3, [_Z29convolution2D_tiled_with_haloPfS_ii_param_0];
	ld.param.u64 	%rd2, [_Z29convolution2D_tiled_with_haloPfS_ii_param_1];
	ld.param.u32 	%r13, [_Z29convolution2D_tiled_with_haloPfS_ii_param_2];
	ld.param.u32 	%r14, [_Z29convolution2D_tiled_with_haloPfS_ii_param_3];
	cvta.to.global.u64 	%rd1, %rd3;
	mov.u32 	%r1, %tid.x;
	mov.u32 	%r15, %tid.y;
	mov.u32 	%r16, %ctaid.x;
	shl.b32 	%r17, %r16, 2;
	add.s32 	%r3, %r17, %r1;
	mov.u32 	%r18, %ctaid.y;
	shl.b32 	%r19, %r18, 2;
	add.s32 	%r4, %r19, %r15;
	add.s32 	%r5, %r17, -1;
	add.s32 	%r20, %r4, -1;
	setp.ne.s32 	%p2, %r4, 0;
	setp.le.s32 	%p3, %r4, %r14;
	and.pred  	%p1, %p2, %p3;
	mov.u32 	%r21, _ZZ29convolution2D_tiled_with_haloPfS_iiE4tile;
	mad.lo.s32 	%r22, %r15, 24, %r21;
	mul.lo.s32 	%r6, %r20, %r13;
	max.u32 	%r23, %r1, %r15;
	setp.gt.u32 	%p4, %r23, 5;
	shl.b32 	%r24, %r1, 2;
	add.s32 	%r7, %r22, %r24;
	@%p4 bra 	$L__BB1_4;
	add.s32 	%r8, %r3, -1;
	setp.gt.s32 	%p5, %r8, -1;
	setp.lt.s32 	%p6, %r8, %r13;
	and.pred  	%p7, %p5, %p6;
	and.pred  	%p8, %p7, %p1;
	not.pred 	%p9, %p8;
	@%p9 bra 	$L__BB1_3;
	add.s32 	%r26, %r8, %r6;
	mul.wide.s32 	%rd4, %r26, 4;
	add.s64 	%rd5, %rd1, %rd4;
	ld.global.f32 	%f1, [%rd5];
	st.shared.f32 	[%r7], %f1;
	bra.uni 	$L__BB1_4;
$L__BB1_3:
	mov.b32 	%r25, 0;
	st.shared.u32 	[%r7], %r25;
$L__BB1_4:
	setp.gt.u32 	%p10, %r15, 5;
	add.s32 	%r9, %r1, 4;
	setp.gt.u32 	%p11, %r1, 1;
	or.pred  	%p12, %p11, %p10;
	@%p12 bra 	$L__BB1_8;
	add.s32 	%r27, %r5, %r9;
	setp.gt.s32 	%p13, %r27, -1;
	setp.lt.s32 	%p14, %r27, %r13;
	and.pred  	%p15, %p13, %p14;
	and.pred  	%p16, %p15, %p1;
	@%p16 bra 	$L__BB1_7;
	mov.b32 	%r28, 0;
	st.shared.u32 	[%r7+16], %r28;
	bra.uni 	$L__BB1_8;
$L__BB1_7:
	cvt.s64.s32 	%rd6, %r6;
	cvt.s64.s32 	%rd7, %r5;
	cvt.u64.u32 	%rd8, %r1;
	add.s64 	%rd9, %rd7, %rd8;
	add.s64 	%rd10, %rd9, %rd6;
	shl.b64 	%rd11, %rd10, 2;
	add.s64 	%rd12, %rd1, %rd11;
	ld.global.f32 	%f2, [%rd12+16];
	st.shared.f32 	[%r7+16], %f2;
$L__BB1_8:
	setp.gt.u32 	%p17, %r1, 5;
	add.s32 	%r10, %r4, 3;
	mul.lo.s32 	%r11, %r10, %r13;
	setp.gt.u32 	%p18, %r15, 1;
	or.pred  	%p19, %p17, %p18;
	@%p19 bra 	$L__BB1_12;
	setp.lt.s32 	%p20, %r10, %r14;
	add.s32 	%r12, %r3, -1;
	setp.gt.s32 	%p21, %r12, -1;
	setp.lt.s32 	%p22, %r12, %r13;
	and.pred  	%p23, %p22, %p20;
	and.pred  	%p24, %p23, %p21;
	@%p24 bra 	$L__BB1_11;
	mov.b32 	%r29, 0;
	st.shared.u32 	[%r7+96], %r29;
	bra.uni 	$L__BB1_12;
$L__BB1_11:
	add.s32 	%r30, %r12, %r11;
	mul.wide.s32 	%rd13, %r30, 4;
	add.s64 	%rd14, %rd1, %rd13;
	ld.global.f32 	%f3, [%rd14];
	st.shared.f32 	[%r7+96], %f3;
$L__BB1_12:
	or.b32  	%r31, %r1, %r15;
	and.b32  	%r32, %r31, 1022;
	setp.ne.s32 	%p25, %r32, 0;
	@%p25 bra 	$L__BB1_16;
	setp.lt.s32 	%p26, %r10, %r14;
	add.s32 	%r33, %r5, %r9;
	setp.gt.s32 	%p27, %r33, -1;
	setp.lt.s32 	%p28, %r33, %r13;
	and.pred  	%p29, %p28, %p26;
	and.pred  	%p30, %p29, %p27;
	@%p30 bra 	$L__BB1_15;
	mov.b32 	%r34, 0;
	st.shared.u32 	[%r7+112], %r34;
	bra.uni 	$L__BB1_16;
$L__BB1_15:
	cvt.s64.s32 	%rd15, %r11;
	cvt.s64.s32 	%rd16, %r5;
	cvt.u64.u32 	%rd17, %r1;
	add.s64 	%rd18, %rd16, %rd17;
	add.s64 	%rd19, %rd18, %rd15;
	shl.b64 	%rd20, %rd19, 2;
	add.s64 	%rd21, %rd1, %rd20;
	ld.global.f32 	%f4, [%rd21+16];
	st.shared.f32 	[%r7+112], %f4;
$L__BB1_16:
	bar.sync 	0;
	setp.ge.s32 	%p31, %r3, %r13;
	setp.ge.s32 	%p32, %r4, %r14;
	or.pred  	%p33, %p31, %p32;
	setp.gt.u32 	%p34, %r1, 3;
	or.pred  	%p35, %p33, %p34;
	setp.gt.u32 	%p36, %r15, 3;
	or.pred  	%p37, %p35, %p36;
	@%p37 bra 	$L__BB1_18;
	ld.shared.f32 	%f5, [%r7];
	ld.const.f32 	%f6, [d_Filter];
	fma.rn.f32 	%f7, %f5, %f6, 0f00000000;
	ld.shared.f32 	%f8, [%r7+4];
	ld.const.f32 	%f9, [d_Filter+4];
	fma.rn.f32 	%f10, %f8, %f9, %f7;
	ld.shared.f32 	%f11, [%r7+8];
	ld.const.f32 	%f12, [d_Filter+8];
	fma.rn.f32 	%f13, %f11, %f12, %f10;
	ld.shared.f32 	%f14, [%r7+24];
	ld.const.f32 	%f15, [d_Filter+12];
	fma.rn.f32 	%f16, %f14, %f15, %f13;
	ld.shared.f32 	%f17, [%r7+28];
	ld.const.f32 	%f18, [d_Filter+16];
	fma.rn.f32 	%f19, %f17, %f18, %f16;
	ld.shared.f32 	%f20, [%r7+32];
	ld.const.f32 	%f21, [d_Filter+20];
	fma.rn.f32 	%f22, %f20, %f21, %f19;
	ld.shared.f32 	%f23, [%r7+48];
	ld.const.f32 	%f24, [d_Filter+24];
	fma.rn.f32 	%f25, %f23, %f24, %f22;
	ld.shared.f32 	%f26, [%r7+52];
	ld.const.f32 	%f27, [d_Filter+28];
	fma.rn.f32 	%f28, %f26, %f27, %f25;
	ld.shared.f32 	%f29, [%r7+56];
	ld.const.f32 	%f30, [d_Filter+32];
	fma.rn.f32 	%f31, %f29, %f30, %f28;
	mad.lo.s32 	%r36, %r13, %r4, %r3;
	cvta.to.global.u64 	%rd22, %rd2;
	mul.wide.s32 	%rd23, %r36, 4;
	add.s64 	%rd24, %rd22, %rd23;
	st.global.f32 	[%rd24], %f31;
$L__BB1_18:
	ret;

}
	// .globl	_Z31convolution2D_tiled_cached_haloPfS_ii
.visible .entry _Z31convolution2D_tiled_cached_haloPfS_ii(
	.param .u64 .ptr .align 1 _Z31convolution2D_tiled_cached_haloPfS_ii_param_0,
	.param .u64 .ptr .align 1 _Z31convolution2D_tiled_cached_haloPfS_ii_param_1,
	.param .u32 _Z31convolution2D_tiled_cached_haloPfS_ii_param_2,
	.param .u32 _Z31convolution2D_tiled_cached_haloPfS_ii_param_3
)
{
	.reg .pred 	%p<56>;
	.reg .b32 	%r<41>;
	.reg .b32 	%f<65>;
	.reg .b64 	%rd<26>;
	// demoted variable
	.shared .align 4 .b8 _ZZ31convolution2D_tiled_cached_haloPfS_iiE4tile[64];
	ld.param.u64 	%rd8, [_Z31convolution2D_tiled_cached_haloPfS_ii_param_0];
	ld.param.u64 	%rd7, [_Z31convolution2D_tiled_cached_haloPfS_ii_param_1];
	ld.param.u32 	%r14, [_Z31convolution2D_tiled_cached_haloPfS_ii_param_2];
	ld.param.u32 	%r16, [_Z31convolution2D_tiled_cached_haloPfS_ii_param_3];
	cvta.to.global.u64 	%rd1, %rd8;
	mov.u32 	%r1, %tid.x;
	mov.u32 	%r2, %tid.y;
	mov.u32 	%r17, %ctaid.x;
	shl.b32 	%r18, %r17, 2;
	add.s32 	%r3, %r18, %r1;
	mov.u32 	%r19, %ctaid.y;
	shl.b32 	%r20, %r19, 2;
	add.s32 	%r21, %r20, %r2;
	setp.lt.s32 	%p2, %r3, %r14;
	setp.lt.s32 	%p3, %r21, %r16;
	and.pred  	%p1, %p2, %p3;
	mul.lo.s32 	%r5, %r14, %r21;
	add.s32 	%r6, %r5, %r3;
	mul.wide.s32 	%rd9, %r6, 4;
	add.s64 	%rd2, %rd1, %rd9;
	shl.b32 	%r22, %r2, 4;
	mov.u32 	%r23, _ZZ31convolution2D_tiled_cached_haloPfS_iiE4tile;
	add.s32 	%r24, %r23, %r22;
	shl.b32 	%r25, %r1, 2;
	add.s32 	%r7, %r24, %r25;
	not.pred 	%p4, %p1;
	@%p4 bra 	$L__BB2_2;
	ld.global.f32 	%f36, [%rd2];
	st.shared.f32 	[%r7], %f36;
	bra.uni 	$L__BB2_3;
$L__BB2_2:
	mov.b32 	%r26, 0;
	st.shared.u32 	[%r7], %r26;
$L__BB2_3:
	bar.sync 	0;
	@%p4 bra 	$L__BB2_41;
	add.s32 	%r27, %r21, -1;
	add.s32 	%r8, %r2, -1;
	mul.lo.s32 	%r9, %r27, %r14;
	add.s32 	%r10, %r1, -1;
	max.u32 	%r29, %r10, %r8;
	setp.gt.u32 	%p6, %r29, 3;
	cvt.s64.s32 	%rd10, %r9;
	cvt.s64.s32 	%rd3, %r3;
	add.s64 	%rd11, %rd3, %rd10;
	shl.b64 	%rd12, %rd11, 2;
	add.s64 	%rd4, %rd1, %rd12;
	@%p6 bra 	$L__BB2_6;
	ld.shared.f32 	%f56, [%r7+-20];
	bra.uni 	$L__BB2_8;
$L__BB2_6:
	setp.eq.s32 	%p7, %r21, 0;
	setp.lt.s32 	%p8, %r3, 1;
	setp.gt.s32 	%p9, %r3, %r14;
	or.pred  	%p10, %p8, %p9;
	mov.f32 	%f56, 0f00000000;
	or.pred  	%p11, %p10, %p7;
	@%p11 bra 	$L__BB2_8;
	ld.global.f32 	%f56, [%rd4+-4];
$L__BB2_8:
	ld.const.f32 	%f38, [d_Filter];
	fma.rn.f32 	%f4, %f56, %f38, 0f00000000;
	max.u32 	%r30, %r1, %r8;
	setp.lt.u32 	%p12, %r30, 4;
	@%p12 bra 	$L__BB2_11;
	setp.eq.s32 	%p13, %r21, 0;
	setp.lt.s32 	%p14, %r3, 0;
	mov.f32 	%f57, 0f00000000;
	or.pred  	%p15, %p14, %p13;
	@%p15 bra 	$L__BB2_12;
	add.s32 	%r31, %r3, %r9;
	mul.wide.s32 	%rd13, %r31, 4;
	add.s64 	%rd14, %rd1, %rd13;
	ld.global.f32 	%f57, [%rd14];
	bra.uni 	$L__BB2_12;
$L__BB2_11:
	ld.shared.f32 	%f57, [%r7+-16];
$L__BB2_12:
	setp.lt.u32 	%p16, %r8, 4;
	ld.const.f32 	%f40, [d_Filter+4];
	fma.rn.f32 	%f8, %f57, %f40, %f4;
	add.s32 	%r11, %r3, 1;
	setp.lt.u32 	%p17, %r1, 3;
	and.pred  	%p18, %p17, %p16;
	@%p18 bra 	$L__BB2_15;
	setp.eq.s32 	%p19, %r21, 0;
	setp.lt.s32 	%p20, %r3, -1;
	setp.ge.s32 	%p21, %r11, %r14;
	or.pred  	%p22, %p20, %p21;
	mov.f32 	%f58, 0f00000000;
	or.pred  	%p23, %p22, %p19;
	@%p23 bra 	$L__BB2_16;
	ld.global.f32 	%f58, [%rd4+4];
	bra.uni 	$L__BB2_16;
$L__BB2_15:
	ld.shared.f32 	%f58, [%r7+-12];
$L__BB2_16:
	ld.const.f32 	%f42, [d_Filter+8];
	fma.rn.f32 	%f12, %f58, %f42, %f8;
	or.b32  	%r32, %r10, %r2;
	setp.lt.u32 	%p24, %r32, 4;
	cvt.s64.s32 	%rd15, %r5;
	add.s64 	%rd16, %rd3, %rd15;
	shl.b64 	%rd17, %rd16, 2;
	add.s64 	%rd5, %rd1, %rd17;
	@%p24 bra 	$L__BB2_19;
	setp.lt.s32 	%p25, %r3, 1;
	setp.gt.s32 	%p26, %r3, %r14;
	mov.f32 	%f59, 0f00000000;
	or.pred  	%p27, %p25, %p26;
	@%p27 bra 	$L__BB2_20;
	ld.global.f32 	%f59, [%rd5+-4];
	bra.uni 	$L__BB2_20;
$L__BB2_19:
	ld.shared.f32 	%f59, [%r7+-4];
$L__BB2_20:
	ld.const.f32 	%f44, [d_Filter+12];
	fma.rn.f32 	%f16, %f59, %f44, %f12;
	or.b32  	%r33, %r1, %r2;
	and.b32  	%r34, %r33, 1020;
	setp.eq.s32 	%p28, %r34, 0;
	@%p28 bra 	$L__BB2_23;
	setp.lt.s32 	%p29, %r3, 0;
	mov.f32 	%f60, 0f00000000;
	@%p29 bra 	$L__BB2_24;
	ld.global.f32 	%f60, [%rd2];
	bra.uni 	$L__BB2_24;
$L__BB2_23:
	ld.shared.f32 	%f60, [%r7];
$L__BB2_24:
	setp.lt.u32 	%p30, %r2, 4;
	setp.lt.u32 	%p31, %r1, 3;
	ld.const.f32 	%f46, [d_Filter+16];
	fma.rn.f32 	%f20, %f60, %f46, %f16;
	and.pred  	%p32, %p31, %p30;
	@%p32 bra 	$L__BB2_27;
	setp.lt.s32 	%p33, %r3, -1;
	setp.ge.s32 	%p34, %r11, %r14;
	mov.f32 	%f61, 0f00000000;
	or.pred  	%p35, %p33, %p34;
	@%p35 bra 	$L__BB2_28;
	ld.global.f32 	%f61, [%rd5+4];
	bra.uni 	$L__BB2_28;
$L__BB2_27:
	ld.shared.f32 	%f61, [%r7+4];
$L__BB2_28:
	setp.lt.u32 	%p36, %r10, 4;
	ld.const.f32 	%f48, [d_Filter+20];
	fma.rn.f32 	%f24, %f61, %f48, %f20;
	add.s32 	%r12, %r21, 1;
	setp.lt.u32 	%p37, %r2, 3;
	add.s32 	%r13, %r5, %r14;
	and.pred  	%p38, %p36, %p37;
	cvt.s64.s32 	%rd18, %r13;
	add.s64 	%rd19, %rd3, %rd18;
	shl.b64 	%rd20, %rd19, 2;
	add.s64 	%rd6, %rd1, %rd20;
	@%p38 bra 	$L__BB2_31;
	setp.ge.u32 	%p39, %r12, %r16;
	setp.lt.s32 	%p40, %r3, 1;
	setp.gt.s32 	%p41, %r3, %r14;
	or.pred  	%p42, %p40, %p41;
	mov.f32 	%f62, 0f00000000;
	or.pred  	%p43, %p42, %p39;
	@%p43 bra 	$L__BB2_32;
	ld.global.f32 	%f62, [%rd6+-4];
	bra.uni 	$L__BB2_32;
$L__BB2_31:
	ld.shared.f32 	%f62, [%r7+12];
$L__BB2_32:
	setp.lt.u32 	%p44, %r2, 3;
	setp.lt.u32 	%p45, %r1, 4;
	ld.const.f32 	%f50, [d_Filter+24];
	fma.rn.f32 	%f28, %f62, %f50, %f24;
	and.pred  	%p46, %p45, %p44;
	@%p46 bra 	$L__BB2_35;
	setp.ge.u32 	%p47, %r12, %r16;
	setp.lt.s32 	%p48, %r3, 0;
	mov.f32 	%f63, 0f00000000;
	or.pred  	%p49, %p48, %p47;
	@%p49 bra 	$L__BB2_36;
	add.s32 	%r38, %r3, %r13;
	mul.wide.s32 	%rd21, %r38, 4;
	add.s64 	%rd22, %rd1, %rd21;
	ld.global.f32 	%f63, [%rd22];
	bra.uni 	$L__BB2_36;
$L__BB2_35:
	ld.shared.f32 	%f63, [%r7+16];
$L__BB2_36:
	ld.const.f32 	%f52, [d_Filter+28];
	fma.rn.f32 	%f32, %f63, %f52, %f28;
	max.u32 	%r40, %r1, %r2;
	setp.lt.u32 	%p50, %r40, 3;
	@%p50 bra 	$L__BB2_39;
	setp.ge.u32 	%p51, %r12, %r16;
	setp.lt.s32 	%p52, %r3, -1;
	setp.ge.s32 	%p53, %r11, %r14;
	or.pred  	%p54, %p52, %p53;
	mov.f32 	%f64, 0f00000000;
	or.pred  	%p55, %p54, %p51;
	@%p55 bra 	$L__BB2_40;
	ld.global.f32 	%f64, [%rd6+4];
	bra.uni 	$L__BB2_40;
$L__BB2_39:
	ld.shared.f32 	%f64, [%r7+20];
$L__BB2_40:
	ld.const.f32 	%f54, [d_Filter+32];
	fma.rn.f32 	%f55, %f64, %f54, %f32;
	cvta.to.global.u64 	%rd23, %rd7;
	add.s64 	%rd25, %rd23, %rd9;
	st.global.f32 	[%rd25], %f55;
$L__BB2_41:
	ret;

}


// ===== COMPILED SASS (sm_100) =====

	.target	sm_100

	.elftype	@"ET_EXEC"


//--------------------- .note.nv.tkinfo           --------------------------
	.section	.note.nv.tkinfo,"",@"SHT_NOTE"
	.sectionflags	@"SHF_NOTE_NV_TKINFO"
	.tkinfo
        /*0018*/ 	.word	0x00000002
        /*0030*/ 	.string	""
        /*0030*/ 	.string	"ptxas"
        /*0030*/ 	.string	"Cuda compilation tools, release 13.0, V13.0.88"
        /*0030*/ 	.string	"Build cuda_13.0.r13.0/compiler.36424714_0"
        /*0030*/ 	.string	"-arch sm_100 -m 64 "



//--------------------- .note.nv.cuinfo           --------------------------
	.section	.note.nv.cuinfo,"",@"SHT_NOTE"
	.sectionflags	@"SHF_NOTE_NV_CUINFO"
        /*0018*/ 	.short	0x0002
        /*001a*/ 	.short	0x0064
        /*001c*/ 	.short	0x0082
	.zero		2


//--------------------- .nv.info                  --------------------------
	.section	.nv.info,"",@"SHT_CUDA_INFO"
	.align	4


	//----- nvinfo : EIATTR_REGCOUNT
	.align		4
        /*0000*/ 	.byte	0x04, 0x2f
        /*0002*/ 	.short	(.L_2 - .L_1)
	.align		4
.L_1:
        /*0004*/ 	.word	index@(_Z19convolution2D_basicPfS_ii)
        /*0008*/ 	.word	0x00000017


	//----- nvinfo : EIATTR_FRAME_SIZE
	.align		4
.L_2:
        /*000c*/ 	.byte	0x04, 0x11
        /*000e*/ 	.short	(.L_4 - .L_3)
	.align		4
.L_3:
        /*0010*/ 	.word	index@(_Z19convolution2D_basicPfS_ii)
        /*0014*/ 	.word	0x00000000


	//----- nvinfo : EIATTR_REGCOUNT
	.align		4
.L_4:
        /*0018*/ 	.byte	0x04, 0x2f
        /*001a*/ 	.short	(.L_6 - .L_5)
	.align		4
.L_5:
        /*001c*/ 	.word	index@(_Z29convolution2D_tiled_with_haloPfS_ii)
        /*0020*/ 	.word	0x00000018


	//----- nvinfo : EIATTR_FRAME_SIZE
	.align		4
.L_6:
        /*0024*/ 	.byte	0x04, 0x11
        /*0026*/ 	.short	(.L_8 - .L_7)
	.align		4
.L_7:
        /*0028*/ 	.word	index@(_Z29convolution2D_tiled_with_haloPfS_ii)
        /*002c*/ 	.word	0x00000000


	//----- nvinfo : EIATTR_REGCOUNT
	.align		4
.L_8:
        /*0030*/ 	.byte	0x04, 0x2f
        /*0032*/ 	.short	(.L_10 - .L_9)
	.align		4
.L_9:
        /*0034*/ 	.word	index@(_Z31convolution2D_tiled_cached_haloPfS_ii)
        /*0038*/ 	.word	0x00000018


	//----- nvinfo : EIATTR_FRAME_SIZE
	.align		4
.L_10:
        /*003c*/ 	.byte	0x04, 0x11
        /*003e*/ 	.short	(.L_12 - .L_11)
	.align		4
.L_11:
        /*0040*/ 	.word	index@(_Z31convolution2D_tiled_cached_haloPfS_ii)
        /*0044*/ 	.word	0x00000000


	//----- nvinfo : EIATTR_MIN_STACK_SIZE
	.align		4
.L_12:
        /*0048*/ 	.byte	0x04, 0x12
        /*004a*/ 	.short	(.L_14 - .L_13)
	.align		4
.L_13:
        /*004c*/ 	.word	index@(_Z31convolution2D_tiled_cached_haloPfS_ii)
        /*0050*/ 	.word	0x00000000


	//----- nvinfo : EIATTR_MIN_STACK_SIZE
	.align		4
.L_14:
        /*0054*/ 	.byte	0x04, 0x12
        /*0056*/ 	.short	(.L_16 - .L_15)
	.align		4
.L_15:
        /*0058*/ 	.word	index@(_Z29convolution2D_tiled_with_haloPfS_ii)
        /*005c*/ 	.word	0x00000000


	//----- nvinfo : EIATTR_MIN_STACK_SIZE
	.align		4
.L_16:
        /*0060*/ 	.byte	0x04, 0x12
        /*0062*/ 	.short	(.L_18 - .L_17)
	.align		4
.L_17:
        /*0064*/ 	.word	index@(_Z19convolution2D_basicPfS_ii)
        /*0068*/ 	.word	0x00000000
.L_18:


//--------------------- .nv.compat                --------------------------
	.section	.nv.compat,"",@"SHT_CUDA_COMPAT_INFO"
	.align	4
        /*0000*/ 	.byte	0x02, 0x09, 0x00, 0x00, 0x02, 0x02, 0x01, 0x00, 0x02, 0x05, 0x05, 0x00, 0x03, 0x07, 0x01, 0x01
        /*0010*/ 	.byte	0x02, 0x03, 0x00, 0x00, 0x02, 0x06, 0x01, 0x00, 0x04, 0x0b, 0x08, 0x00, 0x09, 0x00, 0x00, 0x00
        /*0020*/ 	.byte	0x00, 0x00, 0x00, 0x00


//--------------------- .nv.info._Z31convolution2D_tiled_cached_haloPfS_ii --------------------------
	.section	.nv.info._Z31convolution2D_tiled_cached_haloPfS_ii,"",@"SHT_CUDA_INFO"
	.sectionflags	@""
	.align	4


	//----- nvinfo : EIATTR_CUDA_API_VERSION
	.align		4
        /*0000*/ 	.byte	0x04, 0x37
        /*0002*/ 	.short	(.L_20 - .L_19)
.L_19:
        /*0004*/ 	.word	0x00000082


	//----- nvinfo : EIATTR_KPARAM_INFO
	.align		4
.L_20:
        /*0008*/ 	.byte	0x04, 0x17
        /*000a*/ 	.short	(.L_22 - .L_21)
.L_21:
        /*000c*/ 	.word	0x00000000
        /*0010*/ 	.short	0x0003
        /*0012*/ 	.short	0x0014
        /*0014*/ 	.byte	0x00, 0xf0, 0x11, 0x00


	//----- nvinfo : EIATTR_KPARAM_INFO
	.align		4
.L_22:
        /*0018*/ 	.byte	0x04, 0x17
        /*001a*/ 	.short	(.L_24 - .L_23)
.L_23:
        /*001c*/ 	.word	0x00000000
        /*0020*/ 	.short	0x0002
        /*0022*/ 	.short	0x0010
        /*0024*/ 	.byte	0x00, 0xf0, 0x11, 0x00


	//----- nvinfo : EIATTR_KPARAM_INFO
	.align		4
.L_24:
        /*0028*/ 	.byte	0x04, 0x17
        /*002a*/ 	.short	(.L_26 - .L_25)
.L_25:
        /*002c*/ 	.word	0x00000000
        /*0030*/ 	.short	0x0001
        /*0032*/ 	.short	0x0008
        /*0034*/ 	.byte	0x00, 0xf5, 0x21, 0x00


	//----- nvinfo : EIATTR_KPARAM_INFO
	.align		4
.L_26:
        /*0038*/ 	.byte	0x04, 0x17
        /*003a*/ 	.short	(.L_28 - .L_27)
.L_27:
        /*003c*/ 	.word	0x00000000
        /*0040*/ 	.short	0x0000
        /*0042*/ 	.short	0x0000
        /*0044*/ 	.byte	0x00, 0xf5, 0x21, 0x00


	//----- nvinfo : EIATTR_SPARSE_MMA_MASK
	.align		4
.L_28:
        /*0048*/ 	.byte	0x03, 0x50
        /*004a*/ 	.short	0x0000


	//----- nvinfo : EIATTR_MAXREG_COUNT
	.align		4
        /*004c*/ 	.byte	0x03, 0x1b
        /*004e*/ 	.short	0x00ff


	//----- nvinfo : EIATTR_NUM_BARRIERS
	.align		4
        /*0050*/ 	.byte	0x02, 0x4c
        /*0052*/ 	.byte	0x01
	.zero		1


	//----- nvinfo : EIATTR_MERCURY_ISA_VERSION
	.align		4
        /*0054*/ 	.byte	0x03, 0x5f
        /*0056*/ 	.short	0x0101


	//----- nvinfo : EIATTR_VRC_CTA_INIT_COUNT
	.align		4
        /*0058*/ 	.byte	0x02, 0x4a
	.zero		1
	.zero		1


	//----- nvinfo : EIATTR_EXIT_INSTR_OFFSETS
	.align		4
        /*005c*/ 	.byte	0x04, 0x1c
        /*005e*/ 	.short	(.L_30 - .L_29)


	//   ....[0]....
.L_29:
        /*0060*/ 	.word	0x00000180


	//   ....[1]....
        /*0064*/ 	.word	0x00000b30


	//----- nvinfo : EIATTR_CRS_STACK_SIZE
	.align		4
.L_30:
        /*0068*/ 	.byte	0x04, 0x1e
        /*006a*/ 	.short	(.L_32 - .L_31)
.L_31:
        /*006c*/ 	.word	0x00000000


	//----- nvinfo : EIATTR_CBANK_PARAM_SIZE
	.align		4
.L_32:
        /*0070*/ 	.byte	0x03, 0x19
        /*0072*/ 	.short	0x0018


	//----- nvinfo : EIATTR_PARAM_CBANK
	.align		4
        /*0074*/ 	.byte	0x04, 0x0a
        /*0076*/ 	.short	(.L_34 - .L_33)
	.align		4
.L_33:
        /*0078*/ 	.word	index@(.nv.constant0._Z31convolution2D_tiled_cached_haloPfS_ii)
        /*007c*/ 	.short	0x0380
        /*007e*/ 	.short	0x0018


	//----- nvinfo : EIATTR_SW_WAR
	.align		4
.L_34:
        /*0080*/ 	.byte	0x04, 0x36
        /*0082*/ 	.short	(.L_36 - .L_35)
.L_35:
        /*0084*/ 	.word	0x00000008
.L_36:


//--------------------- .nv.info._Z29convolution2D_tiled_with_haloPfS_ii --------------------------
	.section	.nv.info._Z29convolution2D_tiled_with_haloPfS_ii,"",@"SHT_CUDA_INFO"
	.sectionflags	@""
	.align	4


	//----- nvinfo : EIATTR_CUDA_API_VERSION
	.align		4
        /*0000*/ 	.byte	0x04, 0x37
        /*0002*/ 	.short	(.L_38 - .L_37)
.L_37:
        /*0004*/ 	.word	0x00000082


	//----- nvinfo : EIATTR_KPARAM_INFO
	.align		4
.L_38:
        /*0008*/ 	.byte	0x04, 0x17
        /*000a*/ 	.short	(.L_40 - .L_39)
.L_39:
        /*000c*/ 	.word	0x00000000
        /*0010*/ 	.short	0x0003
        /*0012*/ 	.short	0x0014
        /*0014*/ 	.byte	0x00, 0xf0, 0x11, 0x00


	//----- nvinfo : EIATTR_KPARAM_INFO
	.align		4
.L_40:
        /*0018*/ 	.byte	0x04, 0x17
        /*001a*/ 	.short	(.L_42 - .L_41)
.L_41:
        /*001c*/ 	.word	0x00000000
        /*0020*/ 	.short	0x0002
        /*0022*/ 	.short	0x0010
        /*0024*/ 	.byte	0x00, 0xf0, 0x11, 0x00


	//----- nvinfo : EIATTR_KPARAM_INFO
	.align		4
.L_42:
        /*0028*/ 	.byte	0x04, 0x17
        /*002a*/ 	.short	(.L_44 - .L_43)
.L_43:
        /*002c*/ 	.word	0x00000000
        /*0030*/ 	.short	0x0001
        /*0032*/ 	.short	0x0008
        /*0034*/ 	.byte	0x00, 0xf5, 0x21, 0x00


	//----- nvinfo : EIATTR_KPARAM_INFO
	.align		4
.L_44:
        /*0038*/ 	.byte	0x04, 0x17
        /*003a*/ 	.short	(.L_46 - .L_45)
.L_45:
        /*003c*/ 	.word	0x00000000
        /*0040*/ 	.short	0x0000
        /*0042*/ 	.short	0x0000
        /*0044*/ 	.byte	0x00, 0xf5, 0x21, 0x00


	//----- nvinfo : EIATTR_SPARSE_MMA_MASK
	.align		4
.L_46:
        /*0048*/ 	.byte	0x03, 0x50
        /*004a*/ 	.short	0x0000


	//----- nvinfo : EIATTR_MAXREG_COUNT
	.align		4
        /*004c*/ 	.byte	0x03, 0x1b
        /*004e*/ 	.short	0x00ff


	//----- nvinfo : EIATTR_NUM_BARRIERS
	.align		4
        /*0050*/ 	.byte	0x02, 0x4c
        /*0052*/ 	.byte	0x01
	.zero		1


	//----- nvinfo : EIATTR_MERCURY_ISA_VERSION
	.align		4
        /*0054*/ 	.byte	0x03, 0x5f
        /*0056*/ 	.short	0x0101


	//----- nvinfo : EIATTR_VRC_CTA_INIT_COUNT
	.align		4
        /*0058*/ 	.byte	0x02, 0x4a
	.zero		1
	.zero		1


	//----- nvinfo : EIATTR_EXIT_INSTR_OFFSETS
	.align		4
        /*005c*/ 	.byte	0x04, 0x1c
        /*005e*/ 	.short	(.L_48 - .L_47)


	//   ....[0]....
.L_47:
        /*0060*/ 	.word	0x00000630


	//   ....[1]....
        /*0064*/ 	.word	0x000007d0


	//----- nvinfo : EIATTR_CRS_STACK_SIZE
	.align		4
.L_48:
        /*0068*/ 	.byte	0x04, 0x1e
        /*006a*/ 	.short	(.L_50 - .L_49)
.L_49:
        /*006c*/ 	.word	0x00000000


	//----- nvinfo : EIATTR_CBANK_PARAM_SIZE
	.align		4
.L_50:
        /*0070*/ 	.byte	0x03, 0x19
        /*0072*/ 	.short	0x0018


	//----- nvinfo : EIATTR_PARAM_CBANK
	.align		4
        /*0074*/ 	.byte	0x04, 0x0a
        /*0076*/ 	.short	(.L_52 - .L_51)
	.align		4
.L_51:
        /*0078*/ 	.word	index@(.nv.constant0._Z29convolution2D_tiled_with_haloPfS_ii)
        /*007c*/ 	.short	0x0380
        /*007e*/ 	.short	0x0018


	//----- nvinfo : EIATTR_SW_WAR
	.align		4
.L_52:
        /*0080*/ 	.byte	0x04, 0x36
        /*0082*/ 	.short	(.L_54 - .L_53)
.L_53:
        /*0084*/ 	.word	0x00000008
.L_54:


//--------------------- .nv.info._Z19convolution2D_basicPfS_ii --------------------------
	.section	.nv.info._Z19convolution2D_basicPfS_ii,"",@"SHT_CUDA_INFO"
	.sectionflags	@""
	.align	4


	//----- nvinfo : EIATTR_CUDA_API_VERSION
	.align		4
        /*0000*/ 	.byte	0x04, 0x37
        /*0002*/ 	.short	(.L_56 - .L_55)
.L_55:
        /*0004*/ 	.word	0x00000082


	//----- nvinfo : EIATTR_KPARAM_INFO
	.align		4
.L_56:
        /*0008*/ 	.byte	0x04, 0x17
        /*000a*/ 	.short	(.L_58 - .L_57)
.L_57:
        /*000c*/ 	.word	0x00000000
        /*0010*/ 	.short	0x0003
        /*0012*/ 	.short	0x0014
        /*0014*/ 	.byte	0x00, 0xf0, 0x11, 0x00


	//----- nvinfo : EIATTR_KPARAM_INFO
	.align		4
.L_58:
        /*0018*/ 	.byte	0x04, 0x17
        /*001a*/ 	.short	(.L_60 - .L_59)
.L_59:
        /*001c*/ 	.word	0x00000000
        /*0020*/ 	.short	0x0002
        /*0022*/ 	.short	0x0010
        /*0024*/ 	.byte	0x00, 0xf0, 0x11, 0x00


	//----- nvinfo : EIATTR_KPARAM_INFO
	.align		4
.L_60:
        /*0028*/ 	.byte	0x04, 0x17
        /*002a*/ 	.short	(.L_62 - .L_61)
.L_61:
        /*002c*/ 	.word	0x00000000
        /*0030*/ 	.short	0x0001
        /*0032*/ 	.short	0x0008
        /*0034*/ 	.byte	0x00, 0xf5, 0x21, 0x00


	//----- nvinfo : EIATTR_KPARAM_INFO
	.align		4
.L_62:
        /*0038*/ 	.byte	0x04, 0x17
        /*003a*/ 	.short	(.L_64 - .L_63)
.L_63:
        /*003c*/ 	.word	0x00000000
        /*0040*/ 	.short	0x0000
        /*0042*/ 	.short	0x0000
        /*0044*/ 	.byte	0x00, 0xf5, 0x21, 0x00


	//----- nvinfo : EIATTR_SPARSE_MMA_MASK
	.align		4
.L_64:
        /*0048*/ 	.byte	0x03, 0x50
        /*004a*/ 	.short	0x0000


	//----- nvinfo : EIATTR_MAXREG_COUNT
	.align		4
        /*004c*/ 	.byte	0x03, 0x1b
        /*004e*/ 	.short	0x00ff


	//----- nvinfo : EIATTR_MERCURY_ISA_VERSION
	.align		4
        /*0050*/ 	.byte	0x03, 0x5f
        /*0052*/ 	.short	0x0101


	//----- nvinfo : EIATTR_VRC_CTA_INIT_COUNT
	.align		4
        /*0054*/ 	.byte	0x02, 0x4a
	.zero		1
	.zero		1


	//----- nvinfo : EIATTR_EXIT_INSTR_OFFSETS
	.align		4
        /*0058*/ 	.byte	0x04, 0x1c
        /*005a*/ 	.short	(.L_66 - .L_65)


	//   ....[0]....
.L_65:
        /*005c*/ 	.word	0x000000c0


	//   ....[1]....
        /*0060*/ 	.word	0x00000570


	//----- nvinfo : EIATTR_CBANK_PARAM_SIZE
	.align		4
.L_66:
        /*0064*/ 	.byte	0x03, 0x19
        /*0066*/ 	.short	0x0018


	//----- nvinfo : EIATTR_PARAM_CBANK
	.align		4
        /*0068*/ 	.byte	0x04, 0x0a
        /*006a*/ 	.short	(.L_68 - .L_67)
	.align		4
.L_67:
        /*006c*/ 	.word	index@(.nv.constant0._Z19convolution2D_basicPfS_ii)
        /*0070*/ 	.short	0x0380
        /*0072*/ 	.short	0x0018


	//----- nvinfo : EIATTR_SW_WAR
	.align		4
.L_68:
        /*0074*/ 	.byte	0x04, 0x36
        /*0076*/ 	.short	(.L_70 - .L_69)
.L_69:
        /*0078*/ 	.word	0x00000008
.L_70:


//--------------------- .nv.callgraph             --------------------------
	.section	.nv.callgraph,"",@"SHT_CUDA_CALLGRAPH"
	.align	4
	.sectionentsize	8
	.align		4
        /*0000*/ 	.word	0x00000000
	.align		4
        /*0004*/ 	.word	0xffffffff
	.align		4
        /*0008*/ 	.word	0x00000000
	.align		4
        /*000c*/ 	.word	0xfffffffe
	.align		4
        /*0010*/ 	.word	0x00000000
	.align		4
        /*0014*/ 	.word	0xfffffffd
	.align		4
        /*0018*/ 	.word	0x00000000
	.align		4
        /*001c*/ 	.word	0xfffffffc


//--------------------- .nv.constant3             --------------------------
	.section	.nv.constant3,"a",@progbits
	.align	4
.nv.constant3:
	.type		d_Filter,@object
	.size		d_Filter,(.L_0 - d_Filter)
d_Filter:
	.zero		36
.L_0:


//--------------------- .text._Z31convolution2D_tiled_cached_haloPfS_ii --------------------------
	.section	.text._Z31convolution2D_tiled_cached_haloPfS_ii,"ax",@progbits
	.align	128
        .global         _Z31convolution2D_tiled_cached_haloPfS_ii
        .type           _Z31convolution2D_tiled_cached_haloPfS_ii,@function
        .size           _Z31convolution2D_tiled_cached_haloPfS_ii,(.L_x_38 - _Z31convolution2D_tiled_cached_haloPfS_ii)
        .other          _Z31convolution2D_tiled_cached_haloPfS_ii,@"STO_CUDA_ENTRY STV_DEFAULT"
_Z31convolution2D_tiled_cached_haloPfS_ii:
.text._Z31convolution2D_tiled_cached_haloPfS_ii:
[----:B------:R-:W-:Y:S01]  /*0000*/  LDC R1, c[0x0][0x37c] ;  /* 0x0000df00ff017b82 */ /* 0x000fe20000000800 */
[----:B------:R-:W0:Y:S01]  /*0010*/  S2R R11, SR_TID.Y ;  /* 0x00000000000b7919 */ /* 0x000e220000002200 */
[----:B------:R-:W1:Y:S06]  /*0020*/  LDCU.64 UR8, c[0x0][0x390] ;  /* 0x00007200ff0877ac */ /* 0x000e6c0008000a00 */
[----:B------:R-:W2:Y:S01]  /*0030*/  LDC.64 R2, c[0x0][0x380] ;  /* 0x0000e000ff027b82 */ /* 0x000ea20000000a00 */
[----:B------:R-:W0:Y:S01]  /*0040*/  S2R R0, SR_CTAID.Y ;  /* 0x0000000000007919 */ /* 0x000e220000002600 */
[----:B------:R-:W3:Y:S01]  /*0050*/  LDCU.64 UR6, c[0x0][0x358] ;  /* 0x00006b00ff0677ac */ /* 0x000ee20008000a00 */
[----:B------:R-:W4:Y:S01]  /*0060*/  S2R R10, SR_TID.X ;  /* 0x00000000000a7919 */ /* 0x000f220000002100 */
[----:B------:R-:W4:Y:S01]  /*0070*/  S2R R5, SR_CTAID.X ;  /* 0x0000000000057919 */ /* 0x000f220000002500 */
[----:B0-----:R-:W-:-:S04]  /*0080*/  IMAD R13, R0, 0x4, R11 ;  /* 0x00000004000d7824 */ /* 0x001fc800078e020b */
[C---:B-1----:R-:W-:Y:S01]  /*0090*/  IMAD R15, R13.reuse, UR8, RZ ;  /* 0x000000080d0f7c24 */ /* 0x042fe2000f8e02ff */
[----:B------:R-:W-:Y:S01]  /*00a0*/  ISETP.GE.AND P0, PT, R13, UR9, PT ;  /* 0x000000090d007c0c */ /* 0x000fe2000bf06270 */
[----:B----4-:R-:W-:-:S04]  /*00b0*/  IMAD R6, R5, 0x4, R10 ;  /* 0x0000000405067824 */ /* 0x010fc800078e020a */
[C---:B------:R-:W-:Y:S01]  /*00c0*/  IMAD.IADD R7, R6.reuse, 0x1, R15 ;  /* 0x0000000106077824 */ /* 0x040fe200078e020f */
[----:B------:R-:W-:-:S03]  /*00d0*/  ISETP.LT.AND P0, PT, R6, UR8, !P0 ;  /* 0x0000000806007c0c */ /* 0x000fc6000c701270 */
[----:B--2---:R-:W-:-:S10]  /*00e0*/  IMAD.WIDE R4, R7, 0x4, R2 ;  /* 0x0000000407047825 */ /* 0x004fd400078e0202 */
[----:B---3--:R-:W2:Y:S01]  /*00f0*/  @P0 LDG.E R17, desc[UR6][R4.64] ;  /* 0x0000000604110981 */ /* 0x008ea2000c1e1900 */
[----:B------:R-:W0:Y:S01]  /*0100*/  S2UR UR5, SR_CgaCtaId ;  /* 0x00000000000579c3 */ /* 0x000e220000008800 */
[----:B------:R-:W-:Y:S02]  /*0110*/  UMOV UR4, 0x400 ;  /* 0x0000040000047882 */ /* 0x000fe40000000000 */
[----:B0-----:R-:W-:-:S06]  /*0120*/  ULEA UR4, UR5, UR4, 0x18 ;  /* 0x0000000405047291 */ /* 0x001fcc000f8ec0ff */
[----:B------:R-:W-:-:S05]  /*0130*/  LEA R9, R11, UR4, 0x4 ;  /* 0x000000040b097c11 */ /* 0x000fca000f8e20ff */
[----:B------:R-:W-:-:S05]  /*0140*/  IMAD R12, R10, 0x4, R9 ;  /* 0x000000040a0c7824 */ /* 0x000fca00078e0209 */
[----:B--2---:R0:W-:Y:S04]  /*0150*/  @P0 STS [R12], R17 ;  /* 0x000000110c000388 */ /* 0x0041e80000000800 */
[----:B------:R0:W-:Y:S01]  /*0160*/  @!P0 STS [R12], RZ ;  /* 0x000000ff0c008388 */ /* 0x0001e20000000800 */
[----:B------:R-:W-:Y:S06]  /*0170*/  BAR.SYNC.DEFER_BLOCKING 0x0 ;  /* 0x0000000000007b1d */ /* 0x000fec0000010000 */
[----:B------:R-:W-:Y:S05]  /*0180*/  @!P0 EXIT ;  /* 0x000000000000894d */ /* 0x000fea0003800000 */
[----:B0-----:R-:W-:Y:S01]  /*0190*/  VIADD R17, R11, 0xffffffff ;  /* 0xffffffff0b117836 */ /* 0x001fe20000000000 */
[----:B------:R-:W0:Y:S01]  /*01a0*/  LDCU.64 UR4, c[0x0][0x380] ;  /* 0x00007000ff0477ac */ /* 0x000e220008000a00 */
[----:B------:R-:W-:Y:S01]  /*01b0*/  VIADD R14, R10, 0xffffffff ;  /* 0xffffffff0a0e7836 */ /* 0x000fe20000000000 */
[----:B------:R-:W-:Y:S01]  /*01c0*/  SHF.R.S32.HI R16, RZ, 0x1f, R6 ;  /* 0x0000001fff107819 */ /* 0x000fe20000011406 */
[----:B------:R-:W-:Y:S01]  /*01d0*/  VIADD R0, R13, 0xffffffff ;  /* 0xffffffff0d007836 */ /* 0x000fe20000000000 */
[----:B------:R-:W-:Y:S02]  /*01e0*/  BSSY.RECONVERGENT B0, `(.L_x_0) ;  /* 0x0000010000007945 */ /* 0x000fe40003800200 */
[----:B------:R-:W-:Y:S01]  /*01f0*/  VIMNMX.U32 R8, PT, PT, R17, R14, !PT ;  /* 0x0000000e11087248 */ /* 0x000fe20007fe0000 */
[----:B------:R-:W-:-:S03]  /*0200*/  IMAD R19, R0, UR8, RZ ;  /* 0x0000000800137c24 */ /* 0x000fc6000f8e02ff */
[----:B------:R-:W-:Y:S02]  /*0210*/  ISETP.GT.U32.AND P0, PT, R8, 0x3, PT ;  /* 0x000000030800780c */ /* 0x000fe40003f04070 */
[----:B------:R-:W-:-:S04]  /*0220*/  IADD3 R9, P1, PT, R6, R19, RZ ;  /* 0x0000001306097210 */ /* 0x000fc80007f3e0ff */
[----:B------:R-:W-:Y:S02]  /*0230*/  LEA.HI.X.SX32 R18, R19, R16, 0x1, P1 ;  /* 0x0000001013127211 */ /* 0x000fe400008f0eff */
[----:B0-----:R-:W-:-:S04]  /*0240*/  LEA R8, P1, R9, UR4, 0x2 ;  /* 0x0000000409087c11 */ /* 0x001fc8000f8210ff */
[----:B------:R-:W-:Y:S01]  /*0250*/  LEA.HI.X R9, R9, UR5, R18, 0x2, P1 ;  /* 0x0000000509097c11 */ /* 0x000fe200088f1412 */
[----:B------:R0:W1:Y:S01]  /*0260*/  @!P0 LDS R0, [R12+-0x14] ;  /* 0xffffec000c008984 */ /* 0x0000620000000800 */
[----:B------:R-:W-:Y:S07]  /*0270*/  @!P0 BRA `(.L_x_1) ;  /* 0x0000000000188947 */ /* 0x000fee0003800000 */
[----:B------:R-:W-:Y:S01]  /*0280*/  ISETP.GT.AND P0, PT, R6, UR8, PT ;  /* 0x0000000806007c0c */ /* 0x000fe2000bf04270 */
[----:B-1----:R-:W-:-:S03]  /*0290*/  IMAD.MOV.U32 R0, RZ, RZ, RZ ;  /* 0x000000ffff007224 */ /* 0x002fc600078e00ff */
[----:B------:R-:W-:-:S04]  /*02a0*/  ISETP.LT.OR P0, PT, R6, 0x1, P0 ;  /* 0x000000010600780c */ /* 0x000fc80000701670 */
[----:B------:R-:W-:-:S13]  /*02b0*/  ISETP.EQ.OR P0, PT, R13, RZ, P0 ;  /* 0x000000ff0d00720c */ /* 0x000fda0000702670 */
[----:B------:R-:W-:Y:S05]  /*02c0*/  @P0 BRA `(.L_x_1) ;  /* 0x0000000000040947 */ /* 0x000fea0003800000 */
[----:B------:R2:W5:Y:S02]  /*02d0*/  LDG.E R0, desc[UR6][R8.64+-0x4] ;  /* 0xfffffc0608007981 */ /* 0x000564000c1e1900 */
.L_x_1:
[----:B------:R-:W-:Y:S05]  /*02e0*/  BSYNC.RECONVERGENT B0 ;  /* 0x0000000000007941 */ /* 0x000fea0003800200 */
.L_x_0:
[----:B------:R-:W1:Y:S01]  /*02f0*/  LDCU UR10, c[0x3][URZ] ;  /* 0x00c00000ff0a77ac */ /* 0x000e620008000800 */
[----:B------:R-:W-:Y:S01]  /*0300*/  VIMNMX.U32 R18, PT, PT, R17, R10, !PT ;  /* 0x0000000a11127248 */ /* 0x000fe20007fe0000 */
[----:B------:R-:W-:Y:S03]  /*0310*/  BSSY.RECONVERGENT B0, `(.L_x_2) ;  /* 0x000000d000007945 */ /* 0x000fe60003800200 */
[----:B------:R-:W-:Y:S01]  /*0320*/  ISETP.GE.U32.AND P0, PT, R18, 0x4, PT ;  /* 0x000000041200780c */ /* 0x000fe20003f06070 */
[----:B-1---5:R-:W-:-:S12]  /*0330*/  FFMA R21, R0, UR10, RZ ;  /* 0x0000000a00157c23 */ /* 0x022fd800080000ff */
[----:B------:R-:W-:Y:S05]  /*0340*/  @!P0 BRA `(.L_x_3) ;  /* 0x0000000000208947 */ /* 0x000fea0003800000 */
[----:B------:R-:W-:Y:S01]  /*0350*/  ISETP.NE.AND P0, PT, R13, RZ, PT ;  /* 0x000000ff0d00720c */ /* 0x000fe20003f05270 */
[----:B------:R-:W-:-:S03]  /*0360*/  IMAD.MOV.U32 R18, RZ, RZ, RZ ;  /* 0x000000ffff127224 */ /* 0x000fc600078e00ff */
[----:B------:R-:W-:-:S13]  /*0370*/  ISETP.LT.OR P0, PT, R6, RZ, !P0 ;  /* 0x000000ff0600720c */ /* 0x000fda0004701670 */
[----:B------:R-:W-:Y:S05]  /*0380*/  @P0 BRA `(.L_x_4) ;  /* 0x0000000000140947 */ /* 0x000fea0003800000 */
[----:B------:R-:W-:-:S04]  /*0390*/  IMAD.IADD R19, R6, 0x1, R19 ;  /* 0x0000000106137824 */ /* 0x000fc800078e0213 */
[----:B------:R-:W-:-:S06]  /*03a0*/  IMAD.WIDE R18, R19, 0x4, R2 ;  /* 0x0000000413127825 */ /* 0x000fcc00078e0202 */
[----:B------:R4:W5:Y:S01]  /*03b0*/  LDG.E R18, desc[UR6][R18.64] ;  /* 0x0000000612127981 */ /* 0x000962000c1e1900 */
[----:B------:R-:W-:Y:S05]  /*03c0*/  BRA `(.L_x_4) ;  /* 0x0000000000047947 */ /* 0x000fea0003800000 */
.L_x_3:
[----:B------:R1:W3:Y:S02]  /*03d0*/  LDS R18, [R12+-0x10] ;  /* 0xfffff0000c127984 */ /* 0x0002e40000000800 */
.L_x_4:
[----:B------:R-:W-:Y:S05]  /*03e0*/  BSYNC.RECONVERGENT B0 ;  /* 0x0000000000007941 */ /* 0x000fea0003800200 */
.L_x_2:
[----:B------:R-:W3:Y:S01]  /*03f0*/  LDCU UR10, c[0x3][0x4] ;  /* 0x00c00080ff0a77ac */ /* 0x000ee20008000800 */
[----:B------:R-:W-:Y:S01]  /*0400*/  ISETP.GE.U32.AND P0, PT, R17, 0x4, PT ;  /* 0x000000041100780c */ /* 0x000fe20003f06070 */
[----:B------:R-:W-:Y:S01]  /*0410*/  BSSY.RECONVERGENT B0, `(.L_x_5) ;  /* 0x000000d000007945 */ /* 0x000fe20003800200 */
[----:B------:R-:W-:Y:S01]  /*0420*/  ISETP.LT.U32.AND P1, PT, R10, 0x3, PT ;  /* 0x000000030a00780c */ /* 0x000fe20003f21070 */
[----:B------:R-:W-:Y:S02]  /*0430*/  VIADD R17, R6, 0x1 ;  /* 0x0000000106117836 */ /* 0x000fe40000000000 */
[----:B---3-5:R-:W-:-:S10]  /*0440*/  FFMA R21, R18, UR10, R21 ;  /* 0x0000000a12157c23 */ /* 0x028fd40008000015 */
[----:B------:R-:W-:Y:S05]  /*0450*/  @!P0 BRA P1, `(.L_x_6) ;  /* 0x00000000001c8947 */ /* 0x000fea0000800000 */
[----:B------:R-:W-:Y:S01]  /*0460*/  ISETP.GE.AND P0, PT, R17, UR8, PT ;  /* 0x0000000811007c0c */ /* 0x000fe2000bf06270 */
[----:B------:R-:W-:-:S03]  /*0470*/  IMAD.MOV.U32 R0, RZ, RZ, RZ ;  /* 0x000000ffff007224 */ /* 0x000fc600078e00ff */
[----:B------:R-:W-:-:S04]  /*0480*/  ISETP.LT.OR P0, PT, R6, -0x1, P0 ;  /* 0xffffffff0600780c */ /* 0x000fc80000701670 */
[----:B------:R-:W-:-:S13]  /*0490*/  ISETP.EQ.OR P0, PT, R13, RZ, P0 ;  /* 0x000000ff0d00720c */ /* 0x000fda0000702670 */
[----:B------:R-:W-:Y:S05]  /*04a0*/  @P0 BRA `(.L_x_7) ;  /* 0x00000000000c0947 */ /* 0x000fea0003800000 */
[----:B------:R3:W5:Y:S01]  /*04b0*/  LDG.E R0, desc[UR6][R8.64+0x4] ;  /* 0x0000040608007981 */ /* 0x000762000c1e1900 */
[----:B------:R-:W-:Y:S05]  /*04c0*/  BRA `(.L_x_7) ;  /* 0x0000000000047947 */ /* 0x000fea0003800000 */
.L_x_6:
[----:B------:R3:W0:Y:S02]  /*04d0*/  LDS R0, [R12+-0xc] ;  /* 0xfffff4000c007984 */ /* 0x0006240000000800 */
.L_x_7:
[----:B------:R-:W-:Y:S05]  /*04e0*/  BSYNC.RECONVERGENT B0 ;  /* 0x0000000000007941 */ /* 0x000fea0003800200 */
.L_x_5:
[----:B------:R-:W0:Y:S01]  /*04f0*/  LDCU UR10, c[0x3][0x8] ;  /* 0x00c00100ff0a77ac */ /* 0x000e220008000800 */
[----:B--23--:R-:W-:Y:S01]  /*0500*/  IADD3 R9, P0, PT, R6, R15, RZ ;  /* 0x0000000f06097210 */ /* 0x00cfe20007f1e0ff */
[----:B------:R-:W-:Y:S01]  /*0510*/  BSSY.RECONVERGENT B0, `(.L_x_8) ;  /* 0x000000f000007945 */ /* 0x000fe20003800200 */
[----:B----4-:R-:W-:Y:S02]  /*0520*/  LOP3.LUT R19, R14, R11, RZ, 0xfc, !PT ;  /* 0x0000000b0e137212 */ /* 0x010fe400078efcff */
[----:B------:R-:W-:Y:S02]  /*0530*/  LEA.HI.X.SX32 R18, R15, R16, 0x1, P0 ;  /* 0x000000100f127211 */ /* 0x000fe400000f0eff */
[----:B------:R-:W-:Y:S02]  /*0540*/  ISETP.GE.U32.AND P0, PT, R19, 0x4, PT ;  /* 0x000000041300780c */ /* 0x000fe40003f06070 */
[----:B------:R-:W-:-:S04]  /*0550*/  LEA R8, P1, R9, UR4, 0x2 ;  /* 0x0000000409087c11 */ /* 0x000fc8000f8210ff */
[----:B------:R-:W-:Y:S01]  /*0560*/  LEA.HI.X R9, R9, UR5, R18, 0x2, P1 ;  /* 0x0000000509097c11 */ /* 0x000fe200088f1412 */
[----:B0----5:R-:W-:-:S06]  /*0570*/  FFMA R21, R0, UR10, R21 ;  /* 0x0000000a00157c23 */ /* 0x021fcc0008000015 */
[----:B------:R-:W-:Y:S05]  /*0580*/  @!P0 BRA `(.L_x_9) ;  /* 0x0000000000188947 */ /* 0x000fea0003800000 */
[----:B------:R-:W-:Y:S01]  /*0590*/  ISETP.GT.AND P0, PT, R6, UR8, PT ;  /* 0x0000000806007c0c */ /* 0x000fe2000bf04270 */
[----:B------:R-:W-:-:S03]  /*05a0*/  IMAD.MOV.U32 R0, RZ, RZ, RZ ;  /* 0x000000ffff007224 */ /* 0x000fc600078e00ff */
[----:B------:R-:W-:-:S13]  /*05b0*/  ISETP.LT.OR P0, PT, R6, 0x1, P0 ;  /* 0x000000010600780c */ /* 0x000fda0000701670 */
[----:B------:R-:W-:Y:S05]  /*05c0*/  @P0 BRA `(.L_x_10) ;  /* 0x00000000000c0947 */ /* 0x000fea0003800000 */
[----:B------:R3:W5:Y:S01]  /*05d0*/  LDG.E R0, desc[UR6][R8.64+-0x4] ;  /* 0xfffffc0608007981 */ /* 0x000762000c1e1900 */
[----:B------:R-:W-:Y:S05]  /*05e0*/  BRA `(.L_x_10) ;  /* 0x0000000000047947 */ /* 0x000fea0003800000 */
.L_x_9:
[----:B------:R0:W2:Y:S02]  /*05f0*/  LDS R0, [R12+-0x4] ;  /* 0xfffffc000c007984 */ /* 0x0000a40000000800 */
.L_x_10:
[----:B------:R-:W-:Y:S05]  /*0600*/  BSYNC.RECONVERGENT B0 ;  /* 0x0000000000007941 */ /* 0x000fea0003800200 */
.L_x_8:
[----:B------:R-:W2:Y:S01]  /*0610*/  LDCU UR10, c[0x3][0xc] ;  /* 0x00c00180ff0a77ac */ /* 0x000ea20008000800 */
[----:B------:R-:W-:Y:S01]  /*0620*/  LOP3.LUT P0, RZ, R10, 0x3fc, R11, 0xc8, !PT ;  /* 0x000003fc0aff7812 */ /* 0x000fe2000780c80b */
[----:B------:R-:W-:Y:S01]  /*0630*/  BSSY.RECONVERGENT B0, `(.L_x_11) ;  /* 0x0000009000007945 */ /* 0x000fe20003800200 */
[----:B--2--5:R-:W-:-:S11]  /*0640*/  FFMA R21, R0, UR10, R21 ;  /* 0x0000000a00157c23 */ /* 0x024fd60008000015 */
[----:B------:R-:W-:Y:S05]  /*0650*/  @!P0 BRA `(.L_x_12) ;  /* 0x0000000000148947 */ /* 0x000fea0003800000 */
[----:B------:R-:W-:Y:S01]  /*0660*/  ISETP.GE.AND P0, PT, R6, RZ, PT ;  /* 0x000000ff0600720c */ /* 0x000fe20003f06270 */
[----:B------:R-:W-:-:S12]  /*0670*/  IMAD.MOV.U32 R0, RZ, RZ, RZ ;  /* 0x000000ffff007224 */ /* 0x000fd800078e00ff */
[----:B------:R-:W-:Y:S05]  /*0680*/  @!P0 BRA `(.L_x_13) ;  /* 0x00000000000c8947 */ /* 0x000fea0003800000 */
[----:B------:R2:W5:Y:S01]  /*0690*/  LDG.E R0, desc[UR6][R4.64] ;  /* 0x0000000604007981 */ /* 0x000562000c1e1900 */
[----:B------:R-:W-:Y:S05]  /*06a0*/  BRA `(.L_x_13) ;  /* 0x0000000000047947 */ /* 0x000fea0003800000 */
.L_x_12:
[----:B------:R2:W4:Y:S02]  /*06b0*/  LDS R0, [R12] ;  /* 0x000000000c007984 */ /* 0x0005240000000800 */
.L_x_13:
[----:B------:R-:W-:Y:S05]  /*06c0*/  BSYNC.RECONVERGENT B0 ;  /* 0x0000000000007941 */ /* 0x000fea0003800200 */
.L_x_11:
[----:B------:R-:W4:Y:S01]  /*06d0*/  LDCU UR10, c[0x3][0x10] ;  /* 0x00c00200ff0a77ac */ /* 0x000f220008000800 */
[----:B------:R-:W-:Y:S01]  /*06e0*/  ISETP.GE.U32.AND P0, PT, R11, 0x4, PT ;  /* 0x000000040b00780c */ /* 0x000fe20003f06070 */
[----:B------:R-:W-:Y:S01]  /*06f0*/  BSSY.RECONVERGENT B0, `(.L_x_14) ;  /* 0x000000b000007945 */ /* 0x000fe20003800200 */
[----:B------:R-:W-:Y:S01]  /*0700*/  ISETP.LT.U32.AND P1, PT, R10, 0x3, PT ;  /* 0x000000030a00780c */ /* 0x000fe20003f21070 */
[----:B----45:R-:W-:-:S12]  /*0710*/  FFMA R21, R0, UR10, R21 ;  /* 0x0000000a00157c23 */ /* 0x030fd80008000015 */
[----:B------:R-:W-:Y:S05]  /*0720*/  @!P0 BRA P1, `(.L_x_15) ;  /* 0x0000000000188947 */ /* 0x000fea0000800000 */
[----:B------:R-:W-:Y:S01]  /*0730*/  ISETP.GE.AND P0, PT, R17, UR8, PT ;  /* 0x0000000811007c0c */ /* 0x000fe2000bf06270 */
[----:B------:R-:W-:-:S03]  /*0740*/  IMAD.MOV.U32 R0, RZ, RZ, RZ ;  /* 0x000000ffff007224 */ /* 0x000fc600078e00ff */
[----:B------:R-:W-:-:S13]  /*0750*/  ISETP.LT.OR P0, PT, R6, -0x1, P0 ;  /* 0xffffffff0600780c */ /* 0x000fda0000701670 */
[----:B------:R-:W-:Y:S05]  /*0760*/  @P0 BRA `(.L_x_16) ;  /* 0x00000000000c0947 */ /* 0x000fea0003800000 */
[----:B------:R4:W5:Y:S01]  /*0770*/  LDG.E R0, desc[UR6][R8.64+0x4] ;  /* 0x0000040608007981 */ /* 0x000962000c1e1900 */
[----:B------:R-:W-:Y:S05]  /*0780*/  BRA `(.L_x_16) ;  /* 0x0000000000047947 */ /* 0x000fea0003800000 */
.L_x_15:
[----:B------:R4:W0:Y:S02]  /*0790*/  LDS R0, [R12+0x4] ;  /* 0x000004000c007984 */ /* 0x0008240000000800 */
.L_x_16:
[----:B------:R-:W-:Y:S05]  /*07a0*/  BSYNC.RECONVERGENT B0 ;  /* 0x0000000000007941 */ /* 0x000fea0003800200 */
.L_x_14:
[----:B------:R-:W-:Y:S01]  /*07b0*/  VIADD R15, R15, UR8 ;  /* 0x000000080f0f7c36 */ /* 0x000fe20008000000 */
[----:B------:R-:W0:Y:S01]  /*07c0*/  LDCU UR10, c[0x3][0x14] ;  /* 0x00c00280ff0a77ac */ /* 0x000e220008000800 */
[----:B------:R-:W-:Y:S01]  /*07d0*/  ISETP.LT.U32.AND P0, PT, R14, 0x4, PT ;  /* 0x000000040e00780c */ /* 0x000fe20003f01070 */
[----:B------:R-:W-:Y:S01]  /*07e0*/  BSSY.RECONVERGENT B0, `(.L_x_17) ;  /* 0x0000011000007945 */ /* 0x000fe20003800200 */
[----:B------:R-:W-:Y:S01]  /*07f0*/  VIADD R13, R13, 0x1 ;  /* 0x000000010d0d7836 */ /* 0x000fe20000000000 */
[----:B--2---:R-:W-:-:S04]  /*0800*/  IADD3 R5, P1, PT, R6, R15, RZ ;  /* 0x0000000f06057210 */ /* 0x004fc80007f3e0ff */
[----:B------:R-:W-:Y:S02]  /*0810*/  LEA.HI.X.SX32 R16, R15, R16, 0x1, P1 ;  /* 0x000000100f107211 */ /* 0x000fe400008f0eff */
[----:B------:R-:W-:Y:S02]  /*0820*/  ISETP.GE.U32.AND P1, PT, R11, 0x3, PT ;  /* 0x000000030b00780c */ /* 0x000fe40003f26070 */
[----:B------:R-:W-:-:S04]  /*0830*/  LEA R4, P2, R5, UR4, 0x2 ;  /* 0x0000000405047c11 */ /* 0x000fc8000f8410ff */
[----:B------:R-:W-:Y:S01]  /*0840*/  LEA.HI.X R5, R5, UR5, R16, 0x2, P2 ;  /* 0x0000000505057c11 */ /* 0x000fe200090f1410 */
[----:B0----5:R-:W-:-:S06]  /*0850*/  FFMA R21, R0, UR10, R21 ;  /* 0x0000000a00157c23 */ /* 0x021fcc0008000015 */
[----:B------:R-:W-:Y:S05]  /*0860*/  @!P1 BRA P0, `(.L_x_18) ;  /* 0x00000000001c9947 */ /* 0x000fea0000000000 */
[----:B------:R-:W-:Y:S01]  /*0870*/  ISETP.GT.AND P0, PT, R6, UR8, PT ;  /* 0x0000000806007c0c */ /* 0x000fe2000bf04270 */
[----:B------:R-:W-:-:S03]  /*0880*/  IMAD.MOV.U32 R0, RZ, RZ, RZ ;  /* 0x000000ffff007224 */ /* 0x000fc600078e00ff */
[----:B------:R-:W-:-:S04]  /*0890*/  ISETP.LT.OR P0, PT, R6, 0x1, P0 ;  /* 0x000000010600780c */ /* 0x000fc80000701670 */
[----:B------:R-:W-:-:S13]  /*08a0*/  ISETP.GE.U32.OR P0, PT, R13, UR9, P0 ;  /* 0x000000090d007c0c */ /* 0x000fda0008706470 */
[----:B------:R-:W-:Y:S05]  /*08b0*/  @P0 BRA `(.L_x_19) ;  /* 0x00000000000c0947 */ /* 0x000fea0003800000 */
[----:B------:R0:W5:Y:S01]  /*08c0*/  LDG.E R0, desc[UR6][R4.64+-0x4] ;  /* 0xfffffc0604007981 */ /* 0x000162000c1e1900 */
[----:B------:R-:W-:Y:S05]  /*08d0*/  BRA `(.L_x_19) ;  /* 0x0000000000047947 */ /* 0x000fea0003800000 */
.L_x_18:
[----:B------:R0:W2:Y:S02]  /*08e0*/  LDS R0, [R12+0xc] ;  /* 0x00000c000c007984 */ /* 0x0000a40000000800 */
.L_x_19:
[----:B------:R-:W-:Y:S05]  /*08f0*/  BSYNC.RECONVERGENT B0 ;  /* 0x0000000000007941 */ /* 0x000fea0003800200 */
.L_x_17:
[----:B------:R-:W2:Y:S01]  /*0900*/  LDCU UR4, c[0x3][0x18] ;  /* 0x00c00300ff0477ac */ /* 0x000ea20008000800 */
[----:B------:R-:W-:Y:S01]  /*0910*/  ISETP.LT.U32.AND P0, PT, R10, 0x4, PT ;  /* 0x000000040a00780c */ /* 0x000fe20003f01070 */
[----:B------:R-:W-:Y:S01]  /*0920*/  BSSY.RECONVERGENT B0, `(.L_x_20) ;  /* 0x000000c000007945 */ /* 0x000fe20003800200 */
[----:B--2--5:R-:W-:-:S11]  /*0930*/  FFMA R21, R0, UR4, R21 ;  /* 0x0000000400157c23 */ /* 0x024fd60008000015 */
[----:B------:R-:W-:Y:S05]  /*0940*/  @!P1 BRA P0, `(.L_x_21) ;  /* 0x0000000000209947 */ /* 0x000fea0000000000 */
[----:B------:R-:W-:Y:S01]  /*0950*/  ISETP.GE.U32.AND P0, PT, R13, UR9, PT ;  /* 0x000000090d007c0c */ /* 0x000fe2000bf06070 */
[----:B------:R-:W-:-:S03]  /*0960*/  IMAD.MOV.U32 R0, RZ, RZ, RZ ;  /* 0x000000ffff007224 */ /* 0x000fc600078e00ff */
[----:B------:R-:W-:-:S13]  /*0970*/  ISETP.LT.OR P0, PT, R6, RZ, P0 ;  /* 0x000000ff0600720c */ /* 0x000fda0000701670 */
[----:B------:R-:W-:Y:S05]  /*0980*/  @P0 BRA `(.L_x_22) ;  /* 0x0000000000140947 */ /* 0x000fea0003800000 */
[----:B------:R-:W-:-:S04]  /*0990*/  IMAD.IADD R15, R6, 0x1, R15 ;  /* 0x00000001060f7824 */ /* 0x000fc800078e020f */
[----:B------:R-:W-:-:S05]  /*09a0*/  IMAD.WIDE R2, R15, 0x4, R2 ;  /* 0x000000040f027825 */ /* 0x000fca00078e0202 */
[----:B------:R2:W5:Y:S01]  /*09b0*/  LDG.E R0, desc[UR6][R2.64] ;  /* 0x0000000602007981 */ /* 0x000562000c1e1900 */
[----:B------:R-:W-:Y:S05]  /*09c0*/  BRA `(.L_x_22) ;  /* 0x0000000000047947 */ /* 0x000fea0003800000 */
.L_x_21:
[----:B------:R2:W0:Y:S02]  /*09d0*/  LDS R0, [R12+0x10] ;  /* 0x000010000c007984 */ /* 0x0004240000000800 */
.L_x_22:
[----:B------:R-:W-:Y:S05]  /*09e0*/  BSYNC.RECONVERGENT B0 ;  /* 0x0000000000007941 */ /* 0x000fea0003800200 */
.L_x_20:
[----:B------:R-:W0:Y:S01]  /*09f0*/  LDCU UR4, c[0x3][0x1c] ;  /* 0x00c00380ff0477ac */ /* 0x000e220008000800 */
[----:B------:R-:W-:Y:S01]  /*0a00*/  VIMNMX.U32 R10, PT, PT, R10, R11, !PT ;  /* 0x0000000b0a0a7248 */ /* 0x000fe20007fe0000 */
[----:B------:R-:W-:Y:S03]  /*0a10*/  BSSY.RECONVERGENT B0, `(.L_x_23) ;  /* 0x000000c000007945 */ /* 0x000fe60003800200 */
[----:B------:R-:W-:Y:S01]  /*0a20*/  ISETP.GE.U32.AND P0, PT, R10, 0x3, PT ;  /* 0x000000030a00780c */ /* 0x000fe20003f06070 */
[----:B0----5:R-:W-:-:S12]  /*0a30*/  FFMA R21, R0, UR4, R21 ;  /* 0x0000000400157c23 */ /* 0x021fd80008000015 */
[----:B------:R-:W-:Y:S05]  /*0a40*/  @!P0 BRA `(.L_x_24) ;  /* 0x00000000001c8947 */ /* 0x000fea0003800000 */
[----:B------:R-:W-:Y:S01]  /*0a50*/  ISETP.GE.AND P0, PT, R17, UR8, PT ;  /* 0x0000000811007c0c */ /* 0x000fe2000bf06270 */
[----:B-12-4-:R-:W-:-:S03]  /*0a60*/  IMAD.MOV.U32 R12, RZ, RZ, RZ ;  /* 0x000000ffff0c7224 */ /* 0x016fc600078e00ff */
[----:B------:R-:W-:-:S04]  /*0a70*/  ISETP.LT.OR P0, PT, R6, -0x1, P0 ;  /* 0xffffffff0600780c */ /* 0x000fc80000701670 */
[----:B------:R-:W-:-:S13]  /*0a80*/  ISETP.GE.U32.OR P0, PT, R13, UR9, P0 ;  /* 0x000000090d007c0c */ /* 0x000fda0008706470 */
[----:B------:R-:W-:Y:S05]  /*0a90*/  @P0 BRA `(.L_x_25) ;  /* 0x00000000000c0947 */ /* 0x000fea0003800000 */
[----:B------:R1:W5:Y:S01]  /*0aa0*/  LDG.E R12, desc[UR6][R4.64+0x4] ;  /* 0x00000406040c7981 */ /* 0x000362000c1e1900 */
[----:B------:R-:W-:Y:S05]  /*0ab0*/  BRA `(.L_x_25) ;  /* 0x0000000000047947 */ /* 0x000fea0003800000 */
.L_x_24:
[----:B-12-4-:R-:W0:Y:S02]  /*0ac0*/  LDS R12, [R12+0x14] ;  /* 0x000014000c0c7984 */ /* 0x016e240000000800 */
.L_x_25:
[----:B------:R-:W-:Y:S05]  /*0ad0*/  BSYNC.RECONVERGENT B0 ;  /* 0x0000000000007941 */ /* 0x000fea0003800200 */
.L_x_23:
[----:B------:R-:W2:Y:S01]  /*0ae0*/  LDC.64 R2, c[0x0][0x388] ;  /* 0x0000e200ff027b82 */ /* 0x000ea20000000a00 */
[----:B------:R-:W0:Y:S02]  /*0af0*/  LDCU UR4, c[0x3][0x20] ;  /* 0x00c00400ff0477ac */ /* 0x000e240008000800 */
[----:B01---5:R-:W-:Y:S01]  /*0b00*/  FFMA R5, R12, UR4, R21 ;  /* 0x000000040c057c23 */ /* 0x023fe20008000015 */
[----:B--2---:R-:W-:-:S05]  /*0b10*/  IMAD.WIDE R2, R7, 0x4, R2 ;  /* 0x0000000407027825 */ /* 0x004fca00078e0202 */
[----:B------:R-:W-:Y:S01]  /*0b20*/  STG.E desc[UR6][R2.64], R5 ;  /* 0x0000000502007986 */ /* 0x000fe2000c101906 */
[----:B------:R-:W-:Y:S05]  /*0b30*/  EXIT ;  /* 0x000000000000794d */ /* 0x000fea0003800000 */
.L_x_26:
[----:B------:R-:W-:-:S00]  /*0b40*/  BRA `(.L_x_26) ;  /* 0xfffffffc00fc7947 */ /* 0x000fc0000383ffff */
[----:B------:R-:W-:-:S00]  /*0b50*/  NOP ;  /* 0x0000000000007918 */ /* 0x000fc00000000000 */
        /* <DEDUP_REMOVED lines=10> */
.L_x_38:


//--------------------- .text._Z29convolution2D_tiled_with_haloPfS_ii --------------------------
	.section	.text._Z29convolution2D_tiled_with_haloPfS_ii,"ax",@progbits
	.align	128
        .global         _Z29convolution2D_tiled_with_haloPfS_ii
        .type           _Z29convolution2D_tiled_with_haloPfS_ii,@function
        .size           _Z29convolution2D_tiled_with_haloPfS_ii,(.L_x_39 - _Z29convolution2D_tiled_with_haloPfS_ii)
        .other          _Z29convolution2D_tiled_with_haloPfS_ii,@"STO_CUDA_ENTRY STV_DEFAULT"
_Z29convolution2D_tiled_with_haloPfS_ii:
.text._Z29convolution2D_tiled_with_haloPfS_ii:
[----:B------:R-:W-:Y:S01]  /*0000*/  LDC R1, c[0x0][0x37c] ;  /* 0x0000df00ff017b82 */ /* 0x000fe20000000800 */
[----:B------:R-:W0:Y:S01]  /*0010*/  S2R R4, SR_CgaCtaId ;  /* 0x0000000000047919 */ /* 0x000e220000008800 */
[----:B------:R-:W-:Y:S01]  /*0020*/  MOV R3, 0x400 ;  /* 0x0000040000037802 */ /* 0x000fe20000000f00 */
[----:B------:R-:W1:Y:S01]  /*0030*/  LDCU.64 UR6, c[0x0][0x390] ;  /* 0x00007200ff0677ac */ /* 0x000e620008000a00 */
[----:B------:R-:W-:Y:S01]  /*0040*/  BSSY.RECONVERGENT B0, `(.L_x_27) ;  /* 0x000001f000007945 */ /* 0x000fe20003800200 */
[----:B------:R-:W2:Y:S01]  /*0050*/  S2R R11, SR_TID.Y ;  /* 0x00000000000b7919 */ /* 0x000ea20000002200 */
[----:B------:R-:W3:Y:S01]  /*0060*/  LDCU.64 UR4, c[0x0][0x358] ;  /* 0x00006b00ff0477ac */ /* 0x000ee20008000a00 */
[----:B------:R-:W4:Y:S01]  /*0070*/  S2R R0, SR_TID.X ;  /* 0x0000000000007919 */ /* 0x000f220000002100 */
[----:B------:R-:W5:Y:S01]  /*0080*/  S2R R2, SR_CTAID.Y ;  /* 0x0000000000027919 */ /* 0x000f620000002600 */
[----:B------:R-:W3:Y:S01]  /*0090*/  S2R R5, SR_CTAID.X ;  /* 0x0000000000057919 */ /* 0x000ee20000002500 */
[----:B0-----:R-:W-:-:S05]  /*00a0*/  LEA R3, R4, R3, 0x18 ;  /* 0x0000000304037211 */ /* 0x001fca00078ec0ff */
[----:B--2---:R-:W-:Y:S01]  /*00b0*/  IMAD R7, R11, 0x18, R3 ;  /* 0x000000180b077824 */ /* 0x004fe200078e0203 */
[----:B----4-:R-:W-:-:S04]  /*00c0*/  VIMNMX.U32 R4, PT, PT, R0, R11, !PT ;  /* 0x0000000b00047248 */ /* 0x010fc80007fe0000 */
[----:B------:R-:W-:Y:S01]  /*00d0*/  ISETP.GT.U32.AND P0, PT, R4, 0x5, PT ;  /* 0x000000050400780c */ /* 0x000fe20003f04070 */
[----:B-----5:R-:W-:Y:S02]  /*00e0*/  IMAD R2, R2, 0x4, R11 ;  /* 0x0000000402027824 */ /* 0x020fe400078e020b */
[----:B------:R-:W-:Y:S02]  /*00f0*/  IMAD R4, R0, 0x4, R7 ;  /* 0x0000000400047824 */ /* 0x000fe400078e0207 */
[C---:B------:R-:W-:Y:S01]  /*0100*/  VIADD R6, R2.reuse, 0xffffffff ;  /* 0xffffffff02067836 */ /* 0x040fe20000000000 */
[----:B-1----:R-:W-:Y:S01]  /*0110*/  ISETP.GT.AND P1, PT, R2, UR7, PT ;  /* 0x0000000702007c0c */ /* 0x002fe2000bf24270 */
[C---:B---3--:R-:W-:Y:S01]  /*0120*/  IMAD R3, R5.reuse, 0x4, R0 ;  /* 0x0000000405037824 */ /* 0x048fe200078e0200 */
[----:B------:R-:W-:Y:S01]  /*0130*/  LEA R5, R5, 0xffffffff, 0x2 ;  /* 0xffffffff05057811 */ /* 0x000fe200078e10ff */
[----:B------:R-:W-:Y:S01]  /*0140*/  IMAD R8, R6, UR6, RZ ;  /* 0x0000000606087c24 */ /* 0x000fe2000f8e02ff */
[----:B------:R-:W-:-:S03]  /*0150*/  ISETP.NE.AND P1, PT, R2, RZ, !P1 ;  /* 0x000000ff0200720c */ /* 0x000fc60004f25270 */
[----:B------:R-:W-:Y:S10]  /*0160*/  @P0 BRA `(.L_x_28) ;  /* 0x0000000000300947 */ /* 0x000ff40003800000 */
[----:B------:R-:W-:-:S05]  /*0170*/  VIADD R9, R3, 0xffffffff ;  /* 0xffffffff03097836 */ /* 0x000fca0000000000 */
[----:B------:R-:W-:-:S04]  /*0180*/  ISETP.GE.AND P0, PT, R9, UR6, PT ;  /* 0x0000000609007c0c */ /* 0x000fc8000bf06270 */
[----:B------:R-:W-:-:S04]  /*0190*/  ISETP.GT.AND P0, PT, R9, -0x1, !P0 ;  /* 0xffffffff0900780c */ /* 0x000fc80004704270 */
[----:B------:R-:W-:-:S13]  /*01a0*/  PLOP3.LUT P0, PT, P0, P1, PT, 0x80, 0x8 ;  /* 0x000000000008781c */ /* 0x000fda0000703070 */
[----:B------:R-:W-:Y:S05]  /*01b0*/  @!P0 BRA `(.L_x_29) ;  /* 0x0000000000188947 */ /* 0x000fea0003800000 */
[----:B------:R-:W0:Y:S01]  /*01c0*/  LDC.64 R6, c[0x0][0x380] ;  /* 0x0000e000ff067b82 */ /* 0x000e220000000a00 */
[----:B------:R-:W-:-:S04]  /*01d0*/  IMAD.IADD R9, R8, 0x1, R9 ;  /* 0x0000000108097824 */ /* 0x000fc800078e0209 */
[----:B0-----:R-:W-:-:S06]  /*01e0*/  IMAD.WIDE R6, R9, 0x4, R6 ;  /* 0x0000000409067825 */ /* 0x001fcc00078e0206 */
[----:B------:R-:W2:Y:S04]  /*01f0*/  LDG.E R7, desc[UR4][R6.64] ;  /* 0x0000000406077981 */ /* 0x000ea8000c1e1900 */
[----:B--2---:R0:W-:Y:S01]  /*0200*/  STS [R4], R7 ;  /* 0x0000000704007388 */ /* 0x0041e20000000800 */
[----:B------:R-:W-:Y:S05]  /*0210*/  BRA `(.L_x_28) ;  /* 0x0000000000047947 */ /* 0x000fea0003800000 */
.L_x_29:
[----:B------:R1:W-:Y:S02]  /*0220*/  STS [R4], RZ ;  /* 0x000000ff04007388 */ /* 0x0003e40000000800 */
.L_x_28:
[----:B------:R-:W-:Y:S05]  /*0230*/  BSYNC.RECONVERGENT B0 ;  /* 0x0000000000007941 */ /* 0x000fea0003800200 */
.L_x_27:
[----:B------:R-:W-:Y:S01]  /*0240*/  ISETP.GT.U32.AND P2, PT, R11, 0x5, PT ;  /* 0x000000050b00780c */ /* 0x000fe20003f44070 */
[----:B------:R-:W-:Y:S01]  /*0250*/  BSSY.RECONVERGENT B0, `(.L_x_30) ;  /* 0x000001b000007945 */ /* 0x000fe20003800200 */
[----:B------:R-:W-:Y:S01]  /*0260*/  ISETP.GE.AND P0, PT, R2, UR7, PT ;  /* 0x0000000702007c0c */ /* 0x000fe2000bf06270 */
[C---:B------:R-:W-:Y:S01]  /*0270*/  VIADD R10, R0.reuse, 0x4 ;  /* 0x00000004000a7836 */ /* 0x040fe20000000000 */
[C---:B------:R-:W-:Y:S02]  /*0280*/  ISETP.GT.U32.OR P2, PT, R0.reuse, 0x1, P2 ;  /* 0x000000010000780c */ /* 0x040fe40001744470 */
[----:B------:R-:W-:Y:S02]  /*0290*/  ISETP.GE.OR P0, PT, R3, UR6, P0 ;  /* 0x0000000603007c0c */ /* 0x000fe40008706670 */
[----:B------:R-:W-:Y:S02]  /*02a0*/  ISETP.GT.U32.AND P3, PT, R11, 0x1, PT ;  /* 0x000000010b00780c */ /* 0x000fe40003f64070 */
[----:B------:R-:W-:-:S02]  /*02b0*/  ISETP.GT.U32.OR P0, PT, R0, 0x3, P0 ;  /* 0x000000030000780c */ /* 0x000fc40000704470 */
[----:B------:R-:W-:Y:S02]  /*02c0*/  LOP3.LUT P4, RZ, R0, 0x3fe, R11, 0xc8, !PT ;  /* 0x000003fe00ff7812 */ /* 0x000fe4000788c80b */
[----:B------:R-:W-:Y:S01]  /*02d0*/  ISETP.GT.U32.OR P0, PT, R11, 0x3, P0 ;  /* 0x000000030b00780c */ /* 0x000fe20000704470 */
[----:B------:R-:W-:Y:S01]  /*02e0*/  VIADD R11, R2, 0x3 ;  /* 0x00000003020b7836 */ /* 0x000fe20000000000 */
[----:B------:R-:W-:Y:S01]  /*02f0*/  ISETP.GT.U32.OR P3, PT, R0, 0x5, P3 ;  /* 0x000000050000780c */ /* 0x000fe20001f64470 */
[----:B------:R-:W-:-:S12]  /*0300*/  @P2 BRA `(.L_x_31) ;  /* 0x00000000003c2947 */ /* 0x000fd80003800000 */
[----:B------:R-:W-:-:S05]  /*0310*/  IMAD.IADD R6, R5, 0x1, R10 ;  /* 0x0000000105067824 */ /* 0x000fca00078e020a */
[----:B------:R-:W-:-:S04]  /*0320*/  ISETP.GE.AND P2, PT, R6, UR6, PT ;  /* 0x0000000606007c0c */ /* 0x000fc8000bf46270 */
[----:B------:R-:W-:-:S04]  /*0330*/  ISETP.GT.AND P2, PT, R6, -0x1, !P2 ;  /* 0xffffffff0600780c */ /* 0x000fc80005744270 */
[----:B------:R-:W-:-:S13]  /*0340*/  PLOP3.LUT P2, PT, P2, P1, PT, 0x80, 0x8 ;  /* 0x000000000008781c */ /* 0x000fda0001743070 */
[----:B------:R2:W-:Y:S01]  /*0350*/  @!P2 STS [R4+0x10], RZ ;  /* 0x000010ff0400a388 */ /* 0x0005e20000000800 */
[----:B------:R-:W-:Y:S05]  /*0360*/  @!P2 BRA `(.L_x_31) ;  /* 0x000000000024a947 */ /* 0x000fea0003800000 */
[----:B------:R-:W3:Y:S01]  /*0370*/  LDCU.64 UR8, c[0x0][0x380] ;  /* 0x00007000ff0877ac */ /* 0x000ee20008000a00 */
[----:B------:R-:W-:Y:S02]  /*0380*/  SHF.R.S32.HI R6, RZ, 0x1f, R8 ;  /* 0x0000001fff067819 */ /* 0x000fe40000011408 */
[----:B------:R-:W-:Y:S02]  /*0390*/  IADD3 R8, P1, P2, R8, R5, R0 ;  /* 0x0000000508087210 */ /* 0x000fe40007a3e000 */
[----:B0-----:R-:W-:-:S04]  /*03a0*/  SHF.R.S32.HI R7, RZ, 0x1f, R5 ;  /* 0x0000001fff077819 */ /* 0x001fc80000011405 */
[----:B------:R-:W-:Y:S02]  /*03b0*/  IADD3.X R7, PT, PT, R6, R7, RZ, P1, P2 ;  /* 0x0000000706077210 */ /* 0x000fe40000fe44ff */
[----:B---3--:R-:W-:-:S04]  /*03c0*/  LEA R6, P1, R8, UR8, 0x2 ;  /* 0x0000000808067c11 */ /* 0x008fc8000f8210ff */
[----:B------:R-:W-:-:S06]  /*03d0*/  LEA.HI.X R7, R8, UR9, R7, 0x2, P1 ;  /* 0x0000000908077c11 */ /* 0x000fcc00088f1407 */
[----:B------:R-:W3:Y:S04]  /*03e0*/  LDG.E R7, desc[UR4][R6.64+0x10] ;  /* 0x0000100406077981 */ /* 0x000ee8000c1e1900 */
[----:B---3--:R3:W-:Y:S02]  /*03f0*/  STS [R4+0x10], R7 ;  /* 0x0000100704007388 */ /* 0x0087e40000000800 */
.L_x_31:
[----:B------:R-:W-:Y:S05]  /*0400*/  BSYNC.RECONVERGENT B0 ;  /* 0x0000000000007941 */ /* 0x000fea0003800200 */
.L_x_30:
[----:B------:R-:W-:Y:S01]  /*0410*/  BSSY.RECONVERGENT B0, `(.L_x_32) ;  /* 0x000000e000007945 */ /* 0x000fe20003800200 */
[----:B------:R-:W-:-:S03]  /*0420*/  IMAD R8, R11, UR6, RZ ;  /* 0x000000060b087c24 */ /* 0x000fc6000f8e02ff */
[----:B------:R-:W-:Y:S05]  /*0430*/  @P3 BRA `(.L_x_33) ;  /* 0x00000000002c3947 */ /* 0x000fea0003800000 */
[----:B------:R-:W-:Y:S01]  /*0440*/  VIADD R9, R3, 0xffffffff ;  /* 0xffffffff03097836 */ /* 0x000fe20000000000 */
[----:B------:R-:W-:-:S04]  /*0450*/  ISETP.GE.AND P1, PT, R11, UR7, PT ;  /* 0x000000070b007c0c */ /* 0x000fc8000bf26270 */
[----:B------:R-:W-:-:S04]  /*0460*/  ISETP.LT.AND P1, PT, R9, UR6, !P1 ;  /* 0x0000000609007c0c */ /* 0x000fc8000cf21270 */
[----:B------:R-:W-:-:S13]  /*0470*/  ISETP.GT.AND P1, PT, R9, -0x1, P1 ;  /* 0xffffffff0900780c */ /* 0x000fda0000f24270 */
[----:B------:R4:W-:Y:S01]  /*0480*/  @!P1 STS [R4+0x60], RZ ;  /* 0x000060ff04009388 */ /* 0x0009e20000000800 */
[----:B------:R-:W-:Y:S05]  /*0490*/  @!P1 BRA `(.L_x_33) ;  /* 0x0000000000149947 */ /* 0x000fea0003800000 */
[----:B0--3--:R-:W0:Y:S01]  /*04a0*/  LDC.64 R6, c[0x0][0x380] ;  /* 0x0000e000ff067b82 */ /* 0x009e220000000a00 */
[----:B------:R-:W-:-:S04]  /*04b0*/  IMAD.IADD R9, R9, 0x1, R8 ;  /* 0x0000000109097824 */ /* 0x000fc800078e0208 */
[----:B0-----:R-:W-:-:S06]  /*04c0*/  IMAD.WIDE R6, R9, 0x4, R6 ;  /* 0x0000000409067825 */ /* 0x001fcc00078e0206 */
[----:B------:R-:W3:Y:S04]  /*04d0*/  LDG.E R7, desc[UR4][R6.64] ;  /* 0x0000000406077981 */ /* 0x000ee8000c1e1900 */
[----:B---3--:R0:W-:Y:S02]  /*04e0*/  STS [R4+0x60], R7 ;  /* 0x0000600704007388 */ /* 0x0081e40000000800 */
.L_x_33:
[----:B------:R-:W-:Y:S05]  /*04f0*/  BSYNC.RECONVERGENT B0 ;  /* 0x0000000000007941 */ /* 0x000fea0003800200 */
.L_x_32:
[----:B------:R-:W-:Y:S04]  /*0500*/  BSSY.RECONVERGENT B0, `(.L_x_34) ;  /* 0x0000011000007945 */ /* 0x000fe80003800200 */
[----:B------:R-:W-:Y:S05]  /*0510*/  @P4 BRA `(.L_x_35) ;  /* 0x00000000003c4947 */ /* 0x000fea0003800000 */
[----:B------:R-:W-:Y:S01]  /*0520*/  IMAD.IADD R10, R5, 0x1, R10 ;  /* 0x00000001050a7824 */ /* 0x000fe200078e020a */
[----:B------:R-:W-:-:S04]  /*0530*/  ISETP.GE.AND P1, PT, R11, UR7, PT ;  /* 0x000000070b007c0c */ /* 0x000fc8000bf26270 */
[----:B------:R-:W-:-:S04]  /*0540*/  ISETP.LT.AND P1, PT, R10, UR6, !P1 ;  /* 0x000000060a007c0c */ /* 0x000fc8000cf21270 */
[----:B------:R-:W-:-:S13]  /*0550*/  ISETP.GT.AND P1, PT, R10, -0x1, P1 ;  /* 0xffffffff0a00780c */ /* 0x000fda0000f24270 */
[----:B------:R0:W-:Y:S01]  /*0560*/  @!P1 STS [R4+0x70], RZ ;  /* 0x000070ff04009388 */ /* 0x0001e20000000800 */
[----:B------:R-:W-:Y:S05]  /*0570*/  @!P1 BRA `(.L_x_35) ;  /* 0x0000000000249947 */ /* 0x000fea0003800000 */
[----:B------:R-:W5:Y:S01]  /*0580*/  LDCU.64 UR8, c[0x0][0x380] ;  /* 0x00007000ff0877ac */ /* 0x000f620008000a00 */
[----:B------:R-:W-:Y:S02]  /*0590*/  IADD3 R0, P1, P2, R8, R5, R0 ;  /* 0x0000000508007210 */ /* 0x000fe40007a3e000 */
[----:B------:R-:W-:Y:S02]  /*05a0*/  SHF.R.S32.HI R8, RZ, 0x1f, R8 ;  /* 0x0000001fff087819 */ /* 0x000fe40000011408 */
[----:B------:R-:W-:-:S04]  /*05b0*/  SHF.R.S32.HI R5, RZ, 0x1f, R5 ;  /* 0x0000001fff057819 */ /* 0x000fc80000011405 */
[----:B------:R-:W-:Y:S02]  /*05c0*/  IADD3.X R5, PT, PT, R8, R5, RZ, P1, P2 ;  /* 0x0000000508057210 */ /* 0x000fe40000fe44ff */
[----:B-----5:R-:W-:-:S04]  /*05d0*/  LEA R6, P1, R0, UR8, 0x2 ;  /* 0x0000000800067c11 */ /* 0x020fc8000f8210ff */
[----:B0--3--:R-:W-:-:S06]  /*05e0*/  LEA.HI.X R7, R0, UR9, R5, 0x2, P1 ;  /* 0x0000000900077c11 */ /* 0x009fcc00088f1405 */
[----:B------:R-:W3:Y:S04]  /*05f0*/  LDG.E R7, desc[UR4][R6.64+0x10] ;  /* 0x0000100406077981 */ /* 0x000ee8000c1e1900 */
[----:B---3--:R0:W-:Y:S02]  /*0600*/  STS [R4+0x70], R7 ;  /* 0x0000700704007388 */ /* 0x0081e40000000800 */
.L_x_35:
[----:B------:R-:W-:Y:S05]  /*0610*/  BSYNC.RECONVERGENT B0 ;  /* 0x0000000000007941 */ /* 0x000fea0003800200 */
.L_x_34:
[----:B------:R-:W-:Y:S06]  /*0620*/  BAR.SYNC.DEFER_BLOCKING 0x0 ;  /* 0x0000000000007b1d */ /* 0x000fec0000010000 */
[----:B------:R-:W-:Y:S05]  /*0630*/  @P0 EXIT ;  /* 0x000000000000094d */ /* 0x000fea0003800000 */
[----:B------:R-:W5:Y:S01]  /*0640*/  LDS R0, [R4] ;  /* 0x0000000004007984 */ /* 0x000f620000000800 */
[----:B------:R-:W5:Y:S01]  /*0650*/  LDCU.128 UR8, c[0x3][URZ] ;  /* 0x00c00000ff0877ac */ /* 0x000f620008000c00 */
[----:B0--3--:R-:W0:Y:S01]  /*0660*/  LDC.64 R6, c[0x0][0x388] ;  /* 0x0000e200ff067b82 */ /* 0x009e220000000a00 */
[----:B------:R-:W-:Y:S01]  /*0670*/  IMAD R3, R2, UR6, R3 ;  /* 0x0000000602037c24 */ /* 0x000fe2000f8e0203 */
[----:B------:R-:W3:Y:S01]  /*0680*/  LDS R5, [R4+0x4] ;  /* 0x0000040004057984 */ /* 0x000ee20000000800 */
[----:B------:R-:W1:Y:S03]  /*0690*/  LDCU.128 UR12, c[0x3][0x10] ;  /* 0x00c00200ff0c77ac */ /* 0x000e660008000c00 */
[----:B------:R-:W2:Y:S01]  /*06a0*/  LDS R9, [R4+0x8] ;  /* 0x0000080004097984 */ /* 0x000ea20000000800 */
[----:B------:R-:W4:Y:S03]  /*06b0*/  LDCU UR7, c[0x3][0x20] ;  /* 0x00c00400ff0777ac */ /* 0x000f260008000800 */
[----:B------:R-:W1:Y:S04]  /*06c0*/  LDS R11, [R4+0x18] ;  /* 0x00001800040b7984 */ /* 0x000e680000000800 */
[----:B------:R-:W4:Y:S04]  /*06d0*/  LDS R13, [R4+0x1c] ;  /* 0x00001c00040d7984 */ /* 0x000f280000000800 */
[----:B------:R-:W4:Y:S04]  /*06e0*/  LDS R15, [R4+0x20] ;  /* 0x00002000040f7984 */ /* 0x000f280000000800 */
[----:B------:R-:W4:Y:S01]  /*06f0*/  LDS R17, [R4+0x30] ;  /* 0x0000300004117984 */ /* 0x000f220000000800 */
[----:B0-----:R-:W-:-:S03]  /*0700*/  IMAD.WIDE R6, R3, 0x4, R6 ;  /* 0x0000000403067825 */ /* 0x001fc600078e0206 */
[----:B------:R-:W0:Y:S04]  /*0710*/  LDS R19, [R4+0x34] ;  /* 0x0000340004137984 */ /* 0x000e280000000800 */
[----:B------:R-:W0:Y:S01]  /*0720*/  LDS R21, [R4+0x38] ;  /* 0x0000380004157984 */ /* 0x000e220000000800 */
[----:B-----5:R-:W-:-:S04]  /*0730*/  FFMA R0, R0, UR8, RZ ;  /* 0x0000000800007c23 */ /* 0x020fc800080000ff */
[----:B---3--:R-:W-:-:S04]  /*0740*/  FFMA R0, R5, UR9, R0 ;  /* 0x0000000905007c23 */ /* 0x008fc80008000000 */
[----:B--2---:R-:W-:-:S04]  /*0750*/  FFMA R0, R9, UR10, R0 ;  /* 0x0000000a09007c23 */ /* 0x004fc80008000000 */
[----:B-1----:R-:W-:-:S04]  /*0760*/  FFMA R0, R11, UR11, R0 ;  /* 0x0000000b0b007c23 */ /* 0x002fc80008000000 */
[----:B----4-:R-:W-:-:S04]  /*0770*/  FFMA R0, R13, UR12, R0 ;  /* 0x0000000c0d007c23 */ /* 0x010fc80008000000 */
[----:B------:R-:W-:-:S04]  /*0780*/  FFMA R0, R15, UR13, R0 ;  /* 0x0000000d0f007c23 */ /* 0x000fc80008000000 */
[----:B------:R-:W-:-:S04]  /*0790*/  FFMA R0, R17, UR14, R0 ;  /* 0x0000000e11007c23 */ /* 0x000fc80008000000 */
[----:B0-----:R-:W-:-:S04]  /*07a0*/  FFMA R0, R19, UR15, R0 ;  /* 0x0000000f13007c23 */ /* 0x001fc80008000000 */
[----:B------:R-:W-:-:S05]  /*07b0*/  FFMA R21, R21, UR7, R0 ;  /* 0x0000000715157c23 */ /* 0x000fca0008000000 */
[----:B------:R-:W-:Y:S01]  /*07c0*/  STG.E desc[UR4][R6.64], R21 ;  /* 0x0000001506007986 */ /* 0x000fe2000c101904 */
[----:B------:R-:W-:Y:S05]  /*07d0*/  EXIT ;  /* 0x000000000000794d */ /* 0x000fea0003800000 */
.L_x_36:
        /* <DEDUP_REMOVED lines=10> */
.L_x_39:


//--------------------- .text._Z19convolution2D_basicPfS_ii --------------------------
	.section	.text._Z19convolution2D_basicPfS_ii,"ax",@progbits
	.align	128
        .global         _Z19convolution2D_basicPfS_ii
        .type           _Z19convolution2D_basicPfS_ii,@function
        .size           _Z19convolution2D_basicPfS_ii,(.L_x_40 - _Z19convolution2D_basicPfS_ii)
        .other          _Z19convolution2D_basicPfS_ii,@"STO_CUDA_ENTRY STV_DEFAULT"
_Z19convolution2D_basicPfS_ii:
.text._Z19convolution2D_basicPfS_ii:
[----:B------:R-:W-:Y:S01]  /*0000*/  LDC R1, c[0x0][0x37c] ;  /* 0x0000df00ff017b82 */ /* 0x000fe20000000800 */
[----:B------:R-:W0:Y:S07]  /*0010*/  S2R R5, SR_TID.Y ;  /* 0x0000000000057919 */ /* 0x000e2e0000002200 */
[----:B------:R-:W1:Y:S01]  /*0020*/  LDC R4, c[0x0][0x360] ;  /* 0x0000d800ff047b82 */ /* 0x000e620000000800 */
[----:B------:R-:W2:Y:S01]  /*0030*/  LDCU.64 UR6, c[0x0][0x390] ;  /* 0x00007200ff0677ac */ /* 0x000ea20008000a00 */
[----:B------:R-:W1:Y:S06]  /*0040*/  S2R R3, SR_TID.X ;  /* 0x0000000000037919 */ /* 0x000e6c0000002100 */
[----:B------:R-:W0:Y:S08]  /*0050*/  S2UR UR5, SR_CTAID.Y ;  /* 0x00000000000579c3 */ /* 0x000e300000002600 */
[----:B------:R-:W0:Y:S08]  /*0060*/  LDC R8, c[0x0][0x364] ;  /* 0x0000d900ff087b82 */ /* 0x000e300000000800 */
[----:B------:R-:W1:Y:S01]  /*0070*/  S2UR UR4, SR_CTAID.X ;  /* 0x00000000000479c3 */ /* 0x000e620000002500 */
[----:B0-----:R-:W-:-:S05]  /*0080*/  IMAD R8, R8, UR5, R5 ;  /* 0x0000000508087c24 */ /* 0x001fca000f8e0205 */
[----:B--2---:R-:W-:Y:S01]  /*0090*/  ISETP.GE.AND P0, PT, R8, UR7, PT ;  /* 0x0000000708007c0c */ /* 0x004fe2000bf06270 */
[----:B-1----:R-:W-:-:S05]  /*00a0*/  IMAD R4, R4, UR4, R3 ;  /* 0x0000000404047c24 */ /* 0x002fca000f8e0203 */
[----:B------:R-:W-:-:S13]  /*00b0*/  ISETP.GE.OR P0, PT, R4, UR6, P0 ;  /* 0x0000000604007c0c */ /* 0x000fda0008706670 */
[----:B------:R-:W-:Y:S05]  /*00c0*/  @P0 EXIT ;  /* 0x000000000000094d */ /* 0x000fea0003800000 */
[C---:B------:R-:W-:Y:S01]  /*00d0*/  ISETP.NE.AND P1, PT, R8.reuse, RZ, PT ;  /* 0x000000ff0800720c */ /* 0x040fe20003f25270 */
[----:B------:R-:W0:Y:S01]  /*00e0*/  LDCU.64 UR8, c[0x0][0x380] ;  /* 0x00007000ff0877ac */ /* 0x000e220008000a00 */
[----:B------:R-:W-:Y:S01]  /*00f0*/  VIADD R0, R8, 0xffffffff ;  /* 0xffffffff08007836 */ /* 0x000fe20000000000 */
[----:B------:R-:W-:Y:S02]  /*0100*/  SHF.R.S32.HI R12, RZ, 0x1f, R4 ;  /* 0x0000001fff0c7819 */ /* 0x000fe40000011404 */
[----:B------:R-:W-:Y:S01]  /*0110*/  ISETP.LT.OR P3, PT, R4, RZ, !P1 ;  /* 0x000000ff0400720c */ /* 0x000fe20004f61670 */
[----:B------:R-:W-:Y:S01]  /*0120*/  IMAD R5, R0, UR6, RZ ;  /* 0x0000000600057c24 */ /* 0x000fe2000f8e02ff */
[----:B------:R-:W1:Y:S01]  /*0130*/  LDCU.64 UR4, c[0x0][0x358] ;  /* 0x00006b00ff0477ac */ /* 0x000e620008000a00 */
[----:B------:R-:W-:-:S03]  /*0140*/  ISETP.LT.OR P1, PT, R4, 0x1, !P1 ;  /* 0x000000010400780c */ /* 0x000fc60004f21670 */
[----:B------:R-:W-:-:S04]  /*0150*/  IADD3 R0, P0, PT, R4, R5, RZ ;  /* 0x0000000504007210 */ /* 0x000fc80007f1e0ff */
[----:B------:R-:W-:-:S03]  /*0160*/  LEA.HI.X.SX32 R3, R5, R12, 0x1, P0 ;  /* 0x0000000c05037211 */ /* 0x000fc600000f0eff */
[----:B------:R-:W2:Y:S01]  /*0170*/  @!P3 LDC.64 R6, c[0x0][0x380] ;  /* 0x0000e000ff06bb82 */ /* 0x000ea20000000a00 */
[----:B0-----:R-:W-:-:S04]  /*0180*/  LEA R2, P0, R0, UR8, 0x2 ;  /* 0x0000000800027c11 */ /* 0x001fc8000f8010ff */
[----:B------:R-:W-:-:S03]  /*0190*/  LEA.HI.X R3, R0, UR9, R3, 0x2, P0 ;  /* 0x0000000900037c11 */ /* 0x000fc600080f1403 */
[----:B------:R-:W0:Y:S02]  /*01a0*/  @!P1 LDC R9, c[0x3][RZ] ;  /* 0x00c00000ff099b82 */ /* 0x000e240000000800 */
[----:B-1----:R-:W0:Y:S01]  /*01b0*/  @!P1 LDG.E R0, desc[UR4][R2.64+-0x4] ;  /* 0xfffffc0402009981 */ /* 0x002e22000c1e1900 */
[C---:B------:R-:W-:Y:S01]  /*01c0*/  @!P3 IMAD.IADD R5, R4.reuse, 0x1, R5 ;  /* 0x000000010405b824 */ /* 0x040fe200078e0205 */
[----:B------:R-:W-:Y:S01]  /*01d0*/  ISETP.GE.AND P4, PT, R4, RZ, PT ;  /* 0x000000ff0400720c */ /* 0x000fe20003f86270 */
[----:B------:R-:W-:-:S03]  /*01e0*/  VIADD R14, R8, 0x1 ;  /* 0x00000001080e7836 */ /* 0x000fc60000000000 */
[----:B------:R-:W1:Y:S01]  /*01f0*/  @!P3 LDC R17, c[0x3][0x4] ;  /* 0x00c00100ff11bb82 */ /* 0x000e620000000800 */
[----:B--2---:R-:W-:-:S08]  /*0200*/  @!P3 IMAD.WIDE R6, R5, 0x4, R6 ;  /* 0x000000040506b825 */ /* 0x004fd000078e0206 */
[----:B------:R-:W2:Y:S01]  /*0210*/  @P4 LDC.64 R10, c[0x0][0x380] ;  /* 0x0000e000ff0a4b82 */ /* 0x000ea20000000a00 */
[----:B------:R3:W1:Y:S01]  /*0220*/  @!P3 LDG.E R16, desc[UR4][R6.64] ;  /* 0x000000040610b981 */ /* 0x000662000c1e1900 */
[----:B------:R-:W-:Y:S01]  /*0230*/  VIADD R5, R4, 0x1 ;  /* 0x0000000104057836 */ /* 0x000fe20000000000 */
[----:B------:R-:W-:Y:S01]  /*0240*/  ISETP.GE.U32.AND P0, PT, R14, UR7, PT ;  /* 0x000000070e007c0c */ /* 0x000fe2000bf06070 */
[----:B------:R-:W-:-:S03]  /*0250*/  IMAD R15, R8, UR6, RZ ;  /* 0x00000006080f7c24 */ /* 0x000fc6000f8e02ff */
[C---:B------:R-:W-:Y:S01]  /*0260*/  ISETP.LT.OR P0, PT, R4.reuse, RZ, P0 ;  /* 0x000000ff0400720c */ /* 0x040fe20000701670 */
[----:B------:R-:W-:Y:S01]  /*0270*/  IMAD.IADD R13, R4, 0x1, R15 ;  /* 0x00000001040d7824 */ /* 0x000fe200078e020f */
[----:B------:R-:W-:Y:S01]  /*0280*/  ISETP.GE.AND P2, PT, R5, UR6, PT ;  /* 0x0000000605007c0c */ /* 0x000fe2000bf46270 */
[----:B------:R-:W-:-:S03]  /*0290*/  IMAD.MOV.U32 R5, RZ, RZ, RZ ;  /* 0x000000ffff057224 */ /* 0x000fc600078e00ff */
[----:B------:R-:W-:-:S04]  /*02a0*/  ISETP.GT.AND P2, PT, R4, -0x2, !P2 ;  /* 0xfffffffe0400780c */ /* 0x000fc80005744270 */
[----:B------:R-:W-:-:S03]  /*02b0*/  ISETP.EQ.OR P5, PT, R8, RZ, !P2 ;  /* 0x000000ff0800720c */ /* 0x000fc600057a2670 */
[----:B---3--:R-:W3:Y:S08]  /*02c0*/  @!P0 LDC.64 R6, c[0x0][0x380] ;  /* 0x0000e000ff068b82 */ /* 0x008ef00000000a00 */
[----:B------:R-:W4:Y:S02]  /*02d0*/  @!P0 LDC R20, c[0x3][0x1c] ;  /* 0x00c00700ff148b82 */ /* 0x000f240000000800 */
[----:B------:R5:W4:Y:S06]  /*02e0*/  @!P5 LDG.E R2, desc[UR4][R2.64+0x4] ;  /* 0x000004040202d981 */ /* 0x000b2c000c1e1900 */
[----:B-----5:R-:W4:Y:S01]  /*02f0*/  @!P5 LDC R3, c[0x3][0x8] ;  /* 0x00c00200ff03db82 */ /* 0x020f220000000800 */
[----:B0-----:R-:W-:Y:S01]  /*0300*/  @!P1 FFMA R5, R0, R9, RZ ;  /* 0x0000000900059223 */ /* 0x001fe200000000ff */
[----:B------:R-:W-:-:S02]  /*0310*/  ISETP.GT.AND P1, PT, R4, UR6, PT ;  /* 0x0000000604007c0c */ /* 0x000fc4000bf24270 */
[C---:B------:R-:W-:Y:S02]  /*0320*/  IADD3 R0, P6, PT, R4.reuse, R15, RZ ;  /* 0x0000000f04007210 */ /* 0x040fe40007fde0ff */
[----:B------:R-:W-:Y:S02]  /*0330*/  ISETP.GT.AND P1, PT, R4, RZ, !P1 ;  /* 0x000000ff0400720c */ /* 0x000fe40004f24270 */
[C---:B------:R-:W-:Y:S01]  /*0340*/  LEA.HI.X.SX32 R9, R15.reuse, R12, 0x1, P6 ;  /* 0x0000000c0f097211 */ /* 0x040fe200030f0eff */
[----:B------:R-:W-:Y:S01]  /*0350*/  VIADD R15, R15, UR6 ;  /* 0x000000060f0f7c36 */ /* 0x000fe20008000000 */
[----:B------:R-:W-:-:S04]  /*0360*/  LEA R8, P6, R0, UR8, 0x2 ;  /* 0x0000000800087c11 */ /* 0x000fc8000f8c10ff */
[----:B------:R-:W-:Y:S02]  /*0370*/  LEA.HI.X R9, R0, UR9, R9, 0x2, P6 ;  /* 0x0000000900097c11 */ /* 0x000fe4000b0f1409 */
[----:B------:R-:W-:-:S03]  /*0380*/  IADD3 R18, P6, PT, R4, R15, RZ ;  /* 0x0000000f04127210 */ /* 0x000fc60007fde0ff */
[----:B------:R-:W5:Y:S01]  /*0390*/  @P1 LDG.E R0, desc[UR4][R8.64+-0x4] ;  /* 0xfffffc0408001981 */ /* 0x000f62000c1e1900 */
[----:B-1----:R-:W-:Y:S01]  /*03a0*/  @!P3 FFMA R5, R16, R17, R5 ;  /* 0x000000111005b223 */ /* 0x002fe20000000005 */
[----:B------:R-:W-:Y:S01]  /*03b0*/  ISETP.GE.U32.OR P3, PT, R14, UR7, !P1 ;  /* 0x000000070e007c0c */ /* 0x000fe2000cf66470 */
[----:B--2---:R-:W-:Y:S01]  /*03c0*/  @P4 IMAD.WIDE R16, R13, 0x4, R10 ;  /* 0x000000040d104825 */ /* 0x004fe200078e020a */
[----:B------:R-:W-:Y:S02]  /*03d0*/  LEA.HI.X.SX32 R11, R15, R12, 0x1, P6 ;  /* 0x0000000c0f0b7211 */ /* 0x000fe400030f0eff */
[----:B------:R-:W-:Y:S02]  /*03e0*/  LEA R10, P6, R18, UR8, 0x2 ;  /* 0x00000008120a7c11 */ /* 0x000fe4000f8c10ff */
[----:B------:R0:W2:Y:S01]  /*03f0*/  @P4 LDG.E R12, desc[UR4][R16.64] ;  /* 0x00000004100c4981 */ /* 0x0000a2000c1e1900 */
[----:B------:R-:W-:Y:S01]  /*0400*/  @!P0 IMAD.IADD R15, R4, 0x1, R15 ;  /* 0x00000001040f8824 */ /* 0x000fe200078e020f */
[----:B------:R-:W-:-:S02]  /*0410*/  LEA.HI.X R11, R18, UR9, R11, 0x2, P6 ;  /* 0x00000009120b7c11 */ /* 0x000fc4000b0f140b */
[----:B------:R-:W-:Y:S01]  /*0420*/  ISETP.GE.U32.OR P6, PT, R14, UR7, !P2 ;  /* 0x000000070e007c0c */ /* 0x000fe2000d7c6470 */
[----:B------:R1:W2:Y:S01]  /*0430*/  @P2 LDG.E R4, desc[UR4][R8.64+0x4] ;  /* 0x0000040408042981 */ /* 0x0002a2000c1e1900 */
[----:B---3--:R-:W-:Y:S01]  /*0440*/  @!P0 IMAD.WIDE R6, R15, 0x4, R6 ;  /* 0x000000040f068825 */ /* 0x008fe200078e0206 */
[----:B------:R-:W3:Y:S02]  /*0450*/  @!P3 LDC R19, c[0x3][0x18] ;  /* 0x00c00600ff13bb82 */ /* 0x000ee40000000800 */
[----:B------:R-:W3:Y:S04]  /*0460*/  @!P3 LDG.E R14, desc[UR4][R10.64+-0x4] ;  /* 0xfffffc040a0eb981 */ /* 0x000ee8000c1e1900 */
[----:B------:R-:W3:Y:S02]  /*0470*/  @!P0 LDG.E R6, desc[UR4][R6.64] ;  /* 0x0000000406068981 */ /* 0x000ee4000c1e1900 */
[----:B------:R-:W5:Y:S02]  /*0480*/  @P1 LDC R15, c[0x3][0xc] ;  /* 0x00c00300ff0f1b82 */ /* 0x000f640000000800 */
[----:B------:R-:W3:Y:S06]  /*0490*/  @!P6 LDG.E R18, desc[UR4][R10.64+0x4] ;  /* 0x000004040a12e981 */ /* 0x000eec000c1e1900 */
[----:B0-----:R-:W2:Y:S08]  /*04a0*/  @P4 LDC R16, c[0x3][0x10] ;  /* 0x00c00400ff104b82 */ /* 0x001eb00000000800 */
[----:B------:R-:W0:Y:S01]  /*04b0*/  @P2 LDC R17, c[0x3][0x14] ;  /* 0x00c00500ff112b82 */ /* 0x000e220000000800 */
[----:B----4-:R-:W-:-:S07]  /*04c0*/  @!P5 FFMA R5, R2, R3, R5 ;  /* 0x000000030205d223 */ /* 0x010fce0000000005 */
[----:B------:R-:W4:Y:S08]  /*04d0*/  LDC.64 R2, c[0x0][0x388] ;  /* 0x0000e200ff027b82 */ /* 0x000f300000000a00 */
[----:B-1----:R-:W1:Y:S01]  /*04e0*/  @!P6 LDC R8, c[0x3][0x20] ;  /* 0x00c00800ff08eb82 */ /* 0x002e620000000800 */
[----:B----4-:R-:W-:-:S04]  /*04f0*/  IMAD.WIDE R2, R13, 0x4, R2 ;  /* 0x000000040d027825 */ /* 0x010fc800078e0202 */
[----:B-----5:R-:W-:-:S04]  /*0500*/  @P1 FFMA R5, R0, R15, R5 ;  /* 0x0000000f00051223 */ /* 0x020fc80000000005 */
[----:B--2---:R-:W-:-:S04]  /*0510*/  @P4 FFMA R5, R12, R16, R5 ;  /* 0x000000100c054223 */ /* 0x004fc80000000005 */
[----:B0-----:R-:W-:-:S04]  /*0520*/  @P2 FFMA R5, R4, R17, R5 ;  /* 0x0000001104052223 */ /* 0x001fc80000000005 */
[----:B---3--:R-:W-:-:S04]  /*0530*/  @!P3 FFMA R5, R14, R19, R5 ;  /* 0x000000130e05b223 */ /* 0x008fc80000000005 */
[----:B------:R-:W-:-:S04]  /*0540*/  @!P0 FFMA R5, R6, R20, R5 ;  /* 0x0000001406058223 */ /* 0x000fc80000000005 */
[----:B-1----:R-:W-:-:S05]  /*0550*/  @!P6 FFMA R5, R18, R8, R5 ;  /* 0x000000081205e223 */ /* 0x002fca0000000005 */
[----:B------:R-:W-:Y:S01]  /*0560*/  STG.E desc[UR4][R2.64], R5 ;  /* 0x0000000502007986 */ /* 0x000fe2000c101904 */
[----:B------:R-:W-:Y:S05]  /*0570*/  EXIT ;  /* 0x000000000000794d */ /* 0x000fea0003800000 */
.L_x_37:
        /* <DEDUP_REMOVED lines=16> */
.L_x_40:


//--------------------- .nv.shared._Z31convolution2D_tiled_cached_haloPfS_ii --------------------------
	.section	.nv.shared._Z31convolution2D_tiled_cached_haloPfS_ii,"aw",@nobits
	.sectionflags	@""
	.align	4
.nv.shared._Z31convolution2D_tiled_cached_haloPfS_ii:
	.zero		1088


//--------------------- .nv.shared.reserved.0     --------------------------
	.section	.nv.shared.reserved.0,"aw",@nobits
	.weak		__nv_reservedSMEM_offset_0_alias
	.size		__nv_reservedSMEM_offset_0_alias, 0, 64
	.other		__nv_reservedSMEM_offset_0_alias,@"STO_CUDA_RESERVED_SHARED STV_DEFAULT"
__nv_reservedSMEM_offset_0_alias:
	.zero		0
	.zero		64


//--------------------- .nv.shared._Z29convolution2D_tiled_with_haloPfS_ii --------------------------
	.section	.nv.shared._Z29convolution2D_tiled_with_haloPfS_ii,"aw",@nobits
	.sectionflags	@""
	.align	4
.nv.shared._Z29convolution2D_tiled_with_haloPfS_ii:
	.zero		1168


//--------------------- .nv.constant0._Z31convolution2D_tiled_cached_haloPfS_ii --------------------------
	.section	.nv.constant0._Z31convolution2D_tiled_cached_haloPfS_ii,"a",@progbits
	.sectionflags	@""
	.align	4
.nv.constant0._Z31convolution2D_tiled_cached_haloPfS_ii:
	.zero		920


//--------------------- .nv.constant0._Z29convolution2D_tiled_with_haloPfS_ii --------------------------
	.section	.nv.constant0._Z29convolution2D_tiled_with_haloPfS_ii,"a",@progbits
	.sectionflags	@""
	.align	4
.nv.constant0._Z29convolution2D_tiled_with_haloPfS_ii:
	.zero		920


//--------------------- .nv.constant0._Z19convolution2D_basicPfS_ii --------------------------
	.section	.nv.constant0._Z19convolution2D_basicPfS_ii,"a",@progbits
	.sectionflags	@""
	.align	4
.nv.constant0._Z19convolution2D_basicPfS_ii:
	.zero		920


//--------------------- SYMBOLS --------------------------

	.type		.nv.reservedSmem.offset0,@object
	.size		.nv.reservedSmem.offset0,0x4
	.type		.nv.reservedSmem.cap,@object
	.size		.nv.reservedSmem.cap,0x4
